//
// Generated by NVIDIA NVVM Compiler
//
// Compiler Build ID: CL-36424714
// Cuda compilation tools, release 13.0, V13.0.88
// Based on NVVM 20.0.0
//

.version 9.0
.target sm_100
.address_size 64

	// .globl	_Z21histogram_pvt_coarsedPfiPi
// _ZZ21histogram_pvt_coarsedPfiPiE7histo_s has been demoted
// _ZZ13histogram_aggPciPiE7histo_s has been demoted

.visible .entry _Z21histogram_pvt_coarsedPfiPi(
	.param .u64 .ptr .align 1 _Z21histogram_pvt_coarsedPfiPi_param_0,
	.param .u32 _Z21histogram_pvt_coarsedPfiPi_param_1,
	.param .u64 .ptr .align 1 _Z21histogram_pvt_coarsedPfiPi_param_2
)
{
	.reg .pred 	%p<30>;
	.reg .b32 	%r<129>;
	.reg .b32 	%f<31>;
	.reg .b64 	%rd<20>;
	// demoted variable
	.shared .align 4 .b8 _ZZ21histogram_pvt_coarsedPfiPiE7histo_s[28];
	ld.param.u64 	%rd11, [_Z21histogram_pvt_coarsedPfiPi_param_0];
	ld.param.u32 	%r47, [_Z21histogram_pvt_coarsedPfiPi_param_1];
	ld.param.u64 	%rd10, [_Z21histogram_pvt_coarsedPfiPi_param_2];
	cvta.to.global.u64 	%rd1, %rd11;
	mov.u32 	%r128, %tid.x;
	setp.gt.u32 	%p1, %r128, 6;
	@%p1 bra 	$L__BB0_3;
	mov.u32 	%r2, %ntid.x;
	shl.b32 	%r48, %r128, 2;
	mov.u32 	%r49, _ZZ21histogram_pvt_coarsedPfiPiE7histo_s;
	add.s32 	%r120, %r49, %r48;
	shl.b32 	%r4, %r2, 2;
	mov.u32 	%r121, %r128;
$L__BB0_2:
	mov.b32 	%r50, 0;
	st.shared.u32 	[%r120], %r50;
	add.s32 	%r121, %r121, %r2;
	add.s32 	%r120, %r120, %r4;
	setp.lt.u32 	%p2, %r121, 7;
	@%p2 bra 	$L__BB0_2;
$L__BB0_3:
	bar.sync 	0;
	mov.u32 	%r51, %ctaid.x;
	mov.u32 	%r9, %ntid.x;
	mad.lo.s32 	%r52, %r51, %r9, %r128;
	shl.b32 	%r124, %r52, 1;
	add.s32 	%r53, %r124, 2;
	min.s32 	%r11, %r53, %r47;
	setp.ge.s32 	%p3, %r124, %r11;
	@%p3 bra 	$L__BB0_44;
	sub.s32 	%r12, %r11, %r124;
	and.b32  	%r13, %r12, 7;
	sub.s32 	%r54, %r124, %r11;
	setp.gt.u32 	%p4, %r54, -8;
	@%p4 bra 	$L__BB0_23;
	and.b32  	%r55, %r12, -8;
	neg.s32 	%r122, %r55;
	add.s64 	%rd2, %rd1, 16;
$L__BB0_6:
	.pragma "nounroll";
	mul.wide.s32 	%rd12, %r124, 4;
	add.s64 	%rd3, %rd2, %rd12;
	ld.global.f32 	%f1, [%rd3+-16];
	add.f32 	%f2, %f1, 0fC2C20000;
	cvt.rzi.s32.f32 	%r17, %f2;
	setp.gt.u32 	%p5, %r17, 25;
	@%p5 bra 	$L__BB0_8;
	and.b32  	%r56, %r17, -4;
	mov.u32 	%r57, _ZZ21histogram_pvt_coarsedPfiPiE7histo_s;
	add.s32 	%r58, %r57, %r56;
	atom.shared.add.u32 	%r59, [%r58], 1;
$L__BB0_8:
	ld.global.f32 	%f3, [%rd3+-12];
	add.f32 	%f4, %f3, 0fC2C20000;
	cvt.rzi.s32.f32 	%r18, %f4;
	setp.gt.u32 	%p6, %r18, 25;
	@%p6 bra 	$L__BB0_10;
	and.b32  	%r60, %r18, -4;
	mov.u32 	%r61, _ZZ21histogram_pvt_coarsedPfiPiE7histo_s;
	add.s32 	%r62, %r61, %r60;
	atom.shared.add.u32 	%r63, [%r62], 1;
$L__BB0_10:
	ld.global.f32 	%f5, [%rd3+-8];
	add.f32 	%f6, %f5, 0fC2C20000;
	cvt.rzi.s32.f32 	%r19, %f6;
	setp.gt.u32 	%p7, %r19, 25;
	@%p7 bra 	$L__BB0_12;
	and.b32  	%r64, %r19, -4;
	mov.u32 	%r65, _ZZ21histogram_pvt_coarsedPfiPiE7histo_s;
	add.s32 	%r66, %r65, %r64;
	atom.shared.add.u32 	%r67, [%r66], 1;
$L__BB0_12:
	ld.global.f32 	%f7, [%rd3+-4];
	add.f32 	%f8, %f7, 0fC2C20000;
	cvt.rzi.s32.f32 	%r20, %f8;
	setp.gt.u32 	%p8, %r20, 25;
	@%p8 bra 	$L__BB0_14;
	and.b32  	%r68, %r20, -4;
	mov.u32 	%r69, _ZZ21histogram_pvt_coarsedPfiPiE7histo_s;
	add.s32 	%r70, %r69, %r68;
	atom.shared.add.u32 	%r71, [%r70], 1;
$L__BB0_14:
	ld.global.f32 	%f9, [%rd3];
	add.f32 	%f10, %f9, 0fC2C20000;
	cvt.rzi.s32.f32 	%r21, %f10;
	setp.gt.u32 	%p9, %r21, 25;
	@%p9 bra 	$L__BB0_16;
	and.b32  	%r72, %r21, -4;
	mov.u32 	%r73, _ZZ21histogram_pvt_coarsedPfiPiE7histo_s;
	add.s32 	%r74, %r73, %r72;
	atom.shared.add.u32 	%r75, [%r74], 1;
$L__BB0_16:
	ld.global.f32 	%f11, [%rd3+4];
	add.f32 	%f12, %f11, 0fC2C20000;
	cvt.rzi.s32.f32 	%r22, %f12;
	setp.gt.u32 	%p10, %r22, 25;
	@%p10 bra 	$L__BB0_18;
	and.b32  	%r76, %r22, -4;
	mov.u32 	%r77, _ZZ21histogram_pvt_coarsedPfiPiE7histo_s;
	add.s32 	%r78, %r77, %r76;
	atom.shared.add.u32 	%r79, [%r78], 1;
$L__BB0_18:
	ld.global.f32 	%f13, [%rd3+8];
	add.f32 	%f14, %f13, 0fC2C20000;
	cvt.rzi.s32.f32 	%r23, %f14;
	setp.gt.u32 	%p11, %r23, 25;
	@%p11 bra 	$L__BB0_20;
	and.b32  	%r80, %r23, -4;
	mov.u32 	%r81, _ZZ21histogram_pvt_coarsedPfiPiE7histo_s;
	add.s32 	%r82, %r81, %r80;
	atom.shared.add.u32 	%r83, [%r82], 1;
$L__BB0_20:
	ld.global.f32 	%f15, [%rd3+12];
	add.f32 	%f16, %f15, 0fC2C20000;
	cvt.rzi.s32.f32 	%r24, %f16;
	setp.gt.u32 	%p12, %r24, 25;
	@%p12 bra 	$L__BB0_22;
	and.b32  	%r84, %r24, -4;
	mov.u32 	%r85, _ZZ21histogram_pvt_coarsedPfiPiE7histo_s;
	add.s32 	%r86, %r85, %r84;
	atom.shared.add.u32 	%r87, [%r86], 1;
$L__BB0_22:
	add.s32 	%r124, %r124, 8;
	add.s32 	%r122, %r122, 8;
	setp.ne.s32 	%p13, %r122, 0;
	@%p13 bra 	$L__BB0_6;
$L__BB0_23:
	setp.eq.s32 	%p14, %r13, 0;
	@%p14 bra 	$L__BB0_44;
	and.b32  	%r28, %r12, 3;
	setp.lt.u32 	%p15, %r13, 4;
	@%p15 bra 	$L__BB0_34;
	mul.wide.s32 	%rd13, %r124, 4;
	add.s64 	%rd4, %rd1, %rd13;
	ld.global.f32 	%f17, [%rd4];
	add.f32 	%f18, %f17, 0fC2C20000;
	cvt.rzi.s32.f32 	%r29, %f18;
	setp.gt.u32 	%p16, %r29, 25;
	@%p16 bra 	$L__BB0_27;
	and.b32  	%r88, %r29, -4;
	mov.u32 	%r89, _ZZ21histogram_pvt_coarsedPfiPiE7histo_s;
	add.s32 	%r90, %r89, %r88;
	atom.shared.add.u32 	%r91, [%r90], 1;
$L__BB0_27:
	ld.global.f32 	%f19, [%rd4+4];
	add.f32 	%f20, %f19, 0fC2C20000;
	cvt.rzi.s32.f32 	%r30, %f20;
	setp.gt.u32 	%p17, %r30, 25;
	@%p17 bra 	$L__BB0_29;
	and.b32  	%r92, %r30, -4;
	mov.u32 	%r93, _ZZ21histogram_pvt_coarsedPfiPiE7histo_s;
	add.s32 	%r94, %r93, %r92;
	atom.shared.add.u32 	%r95, [%r94], 1;
$L__BB0_29:
	ld.global.f32 	%f21, [%rd4+8];
	add.f32 	%f22, %f21, 0fC2C20000;
	cvt.rzi.s32.f32 	%r31, %f22;
	setp.gt.u32 	%p18, %r31, 25;
	@%p18 bra 	$L__BB0_31;
	and.b32  	%r96, %r31, -4;
	mov.u32 	%r97, _ZZ21histogram_pvt_coarsedPfiPiE7histo_s;
	add.s32 	%r98, %r97, %r96;
	atom.shared.add.u32 	%r99, [%r98], 1;
$L__BB0_31:
	ld.global.f32 	%f23, [%rd4+12];
	add.f32 	%f24, %f23, 0fC2C20000;
	cvt.rzi.s32.f32 	%r32, %f24;
	setp.gt.u32 	%p19, %r32, 25;
	@%p19 bra 	$L__BB0_33;
	and.b32  	%r100, %r32, -4;
	mov.u32 	%r101, _ZZ21histogram_pvt_coarsedPfiPiE7histo_s;
	add.s32 	%r102, %r101, %r100;
	atom.shared.add.u32 	%r103, [%r102], 1;
$L__BB0_33:
	add.s32 	%r124, %r124, 4;
$L__BB0_34:
	setp.eq.s32 	%p20, %r28, 0;
	@%p20 bra 	$L__BB0_44;
	setp.eq.s32 	%p21, %r28, 1;
	@%p21 bra 	$L__BB0_41;
	mul.wide.s32 	%rd14, %r124, 4;
	add.s64 	%rd5, %rd1, %rd14;
	ld.global.f32 	%f25, [%rd5];
	add.f32 	%f26, %f25, 0fC2C20000;
	cvt.rzi.s32.f32 	%r35, %f26;
	setp.gt.u32 	%p22, %r35, 25;
	@%p22 bra 	$L__BB0_38;
	and.b32  	%r104, %r35, -4;
	mov.u32 	%r105, _ZZ21histogram_pvt_coarsedPfiPiE7histo_s;
	add.s32 	%r106, %r105, %r104;
	atom.shared.add.u32 	%r107, [%r106], 1;
$L__BB0_38:
	ld.global.f32 	%f27, [%rd5+4];
	add.f32 	%f28, %f27, 0fC2C20000;
	cvt.rzi.s32.f32 	%r36, %f28;
	setp.gt.u32 	%p23, %r36, 25;
	@%p23 bra 	$L__BB0_40;
	and.b32  	%r108, %r36, -4;
	mov.u32 	%r109, _ZZ21histogram_pvt_coarsedPfiPiE7histo_s;
	add.s32 	%r110, %r109, %r108;
	atom.shared.add.u32 	%r111, [%r110], 1;
$L__BB0_40:
	add.s32 	%r124, %r124, 2;
$L__BB0_41:
	and.b32  	%r112, %r11, 1;
	setp.eq.b32 	%p24, %r112, 1;
	not.pred 	%p25, %p24;
	@%p25 bra 	$L__BB0_44;
	mul.wide.s32 	%rd15, %r124, 4;
	add.s64 	%rd16, %rd1, %rd15;
	ld.global.f32 	%f29, [%rd16];
	add.f32 	%f30, %f29, 0fC2C20000;
	cvt.rzi.s32.f32 	%r39, %f30;
	setp.gt.u32 	%p26, %r39, 25;
	@%p26 bra 	$L__BB0_44;
	and.b32  	%r113, %r39, -4;
	mov.u32 	%r114, _ZZ21histogram_pvt_coarsedPfiPiE7histo_s;
	add.s32 	%r115, %r114, %r113;
	atom.shared.add.u32 	%r116, [%r115], 1;
$L__BB0_44:
	setp.gt.u32 	%p27, %r128, 6;
	bar.sync 	0;
	@%p27 bra 	$L__BB0_49;
	mul.wide.u32 	%rd17, %r128, 4;
	cvta.to.global.u64 	%rd18, %rd10;
	add.s64 	%rd19, %rd18, %rd17;
	mul.wide.u32 	%rd7, %r9, 4;
	shl.b32 	%r117, %r128, 2;
	mov.u32 	%r118, _ZZ21histogram_pvt_coarsedPfiPiE7histo_s;
	add.s32 	%r127, %r118, %r117;
	shl.b32 	%r41, %r9, 2;
$L__BB0_46:
	ld.shared.u32 	%r44, [%r127];
	setp.lt.s32 	%p28, %r44, 1;
	@%p28 bra 	$L__BB0_48;
	atom.global.add.u32 	%r119, [%rd19], %r44;
$L__BB0_48:
	add.s32 	%r128, %r128, %r9;
	add.s64 	%rd19, %rd19, %rd7;
	add.s32 	%r127, %r127, %r41;
	setp.lt.u32 	%p29, %r128, 7;
	@%p29 bra 	$L__BB0_46;
$L__BB0_49:
	ret;

}
	// .globl	_Z13histogram_aggPciPi
.visible .entry _Z13histogram_aggPciPi(
	.param .u64 .ptr .align 1 _Z13histogram_aggPciPi_param_0,
	.param .u32 _Z13histogram_aggPciPi_param_1,
	.param .u64 .ptr .align 1 _Z13histogram_aggPciPi_param_2
)
{
	.reg .pred 	%p<12>;
	.reg .b16 	%rs<6>;
	.reg .b32 	%r<63>;
	.reg .b64 	%rd<13>;
	// demoted variable
	.shared .align 4 .b8 _ZZ13histogram_aggPciPiE7histo_s[28];
	ld.param.u64 	%rd6, [_Z13histogram_aggPciPi_param_0];
	ld.param.u32 	%r29, [_Z13histogram_aggPciPi_param_1];
	ld.param.u64 	%rd7, [_Z13histogram_aggPciPi_param_2];
	mov.u32 	%r62, %tid.x;
	setp.gt.u32 	%p1, %r62, 6;
	@%p1 bra 	$L__BB1_3;
	mov.u32 	%r2, %ntid.x;
	shl.b32 	%r30, %r62, 2;
	mov.u32 	%r31, _ZZ13histogram_aggPciPiE7histo_s;
	add.s32 	%r52, %r31, %r30;
	shl.b32 	%r4, %r2, 2;
	mov.u32 	%r53, %r62;
$L__BB1_2:
	mov.b32 	%r32, 0;
	st.shared.u32 	[%r52], %r32;
	add.s32 	%r53, %r53, %r2;
	add.s32 	%r52, %r52, %r4;
	setp.lt.u32 	%p2, %r53, 7;
	@%p2 bra 	$L__BB1_2;
$L__BB1_3:
	bar.sync 	0;
	mov.u32 	%r35, %ctaid.x;
	mov.u32 	%r9, %ntid.x;
	mad.lo.s32 	%r54, %r35, %r9, %r62;
	setp.ge.s32 	%p3, %r54, %r29;
	mov.b32 	%r58, -1;
	mov.b32 	%r57, 0;
	@%p3 bra 	$L__BB1_11;
	mov.u32 	%r38, %nctaid.x;
	mul.lo.s32 	%r11, %r9, %r38;
	cvta.to.global.u64 	%rd1, %rd6;
	mov.b32 	%r57, 0;
	mov.b32 	%r58, -1;
$L__BB1_5:
	mov.u32 	%r14, %r57;
	mov.u32 	%r13, %r58;
	cvt.s64.s32 	%rd8, %r54;
	add.s64 	%rd9, %rd1, %rd8;
	ld.global.u8 	%rs2, [%rd9];
	add.s16 	%rs1, %rs2, -97;
	and.b16  	%rs3, %rs1, 255;
	setp.gt.u16 	%p4, %rs3, 25;
	@%p4 bra 	$L__BB1_10;
	and.b16  	%rs4, %rs1, 252;
	shr.u16 	%rs5, %rs4, 2;
	cvt.u32.u16 	%r58, %rs5;
	setp.ne.s32 	%p5, %r13, %r58;
	@%p5 bra 	$L__BB1_8;
	add.s32 	%r57, %r14, 1;
	mov.u32 	%r58, %r13;
	bra.uni 	$L__BB1_10;
$L__BB1_8:
	setp.lt.s32 	%p6, %r14, 1;
	mov.b32 	%r57, 1;
	@%p6 bra 	$L__BB1_10;
	shl.b32 	%r41, %r13, 2;
	mov.u32 	%r42, _ZZ13histogram_aggPciPiE7histo_s;
	add.s32 	%r43, %r42, %r41;
	atom.shared.add.u32 	%r44, [%r43], %r14;
$L__BB1_10:
	add.s32 	%r54, %r54, %r11;
	setp.lt.s32 	%p7, %r54, %r29;
	@%p7 bra 	$L__BB1_5;
$L__BB1_11:
	setp.lt.s32 	%p8, %r57, 1;
	@%p8 bra 	$L__BB1_13;
	shl.b32 	%r45, %r58, 2;
	mov.u32 	%r46, _ZZ13histogram_aggPciPiE7histo_s;
	add.s32 	%r47, %r46, %r45;
	atom.shared.add.u32 	%r48, [%r47], %r57;
$L__BB1_13:
	setp.gt.u32 	%p9, %r62, 6;
	bar.sync 	0;
	@%p9 bra 	$L__BB1_18;
	mul.wide.u32 	%rd10, %r62, 4;
	cvta.to.global.u64 	%rd11, %rd7;
	add.s64 	%rd12, %rd11, %rd10;
	mul.wide.u32 	%rd3, %r9, 4;
	shl.b32 	%r49, %r62, 2;
	mov.u32 	%r50, _ZZ13histogram_aggPciPiE7histo_s;
	add.s32 	%r61, %r50, %r49;
	shl.b32 	%r23, %r9, 2;
$L__BB1_15:
	ld.shared.u32 	%r26, [%r61];
	setp.lt.s32 	%p10, %r26, 1;
	@%p10 bra 	$L__BB1_17;
	atom.global.add.u32 	%r51, [%rd12], %r26;
$L__BB1_17:
	add.s32 	%r62, %r62, %r9;
	add.s64 	%rd12, %rd12, %rd3;
	add.s32 	%r61, %r61, %r23;
	setp.lt.u32 	%p11, %r62, 7;
	@%p11 bra 	$L__BB1_15;
$L__BB1_18:
	ret;

}


// ===== COMPILED SASS (sm_100) =====

	.target	sm_100

	.elftype	@"ET_EXEC"


//--------------------- .note.nv.tkinfo           --------------------------
	.section	.note.nv.tkinfo,"",@"SHT_NOTE"
	.sectionflags	@"SHF_NOTE_NV_TKINFO"
	.tkinfo
        /*0018*/ 	.word	0x00000002
        /*0030*/ 	.string	""
        /*0030*/ 	.string	"ptxas"
        /*0030*/ 	.string	"Cuda compilation tools, release 13.0, V13.0.88"
        /*0030*/ 	.string	"Build cuda_13.0.r13.0/compiler.36424714_0"
        /*0030*/ 	.string	"-arch sm_100 -m 64 "



//--------------------- .note.nv.cuinfo           --------------------------
	.section	.note.nv.cuinfo,"",@"SHT_NOTE"
	.sectionflags	@"SHF_NOTE_NV_CUINFO"
        /*0018*/ 	.short	0x0002
        /*001a*/ 	.short	0x0064
        /*001c*/ 	.short	0x0082
	.zero		2


//--------------------- .nv.info                  --------------------------
	.section	.nv.info,"",@"SHT_CUDA_INFO"
	.align	4


	//----- nvinfo : EIATTR_REGCOUNT
	.align		4
        /*0000*/ 	.byte	0x04, 0x2f
        /*0002*/ 	.short	(.L_1 - .L_0)
	.align		4
.L_0:
        /*0004*/ 	.word	index@(_Z21histogram_pvt_coarsedPfiPi)
        /*0008*/ 	.word	0x00000016


	//----- nvinfo : EIATTR_FRAME_SIZE
	.align		4
.L_1:
        /*000c*/ 	.byte	0x04, 0x11
        /*000e*/ 	.short	(.L_3 - .L_2)
	.align		4
.L_2:
        /*0010*/ 	.word	index@(_Z21histogram_pvt_coarsedPfiPi)
        /*0014*/ 	.word	0x00000000


	//----- nvinfo : EIATTR_REGCOUNT
	.align		4
.L_3:
        /*0018*/ 	.byte	0x04, 0x2f
        /*001a*/ 	.short	(.L_5 - .L_4)
	.align		4
.L_4:
        /*001c*/ 	.word	index@(_Z13histogram_aggPciPi)
        /*0020*/ 	.word	0x0000000d


	//----- nvinfo : EIATTR_FRAME_SIZE
	.align		4
.L_5:
        /*0024*/ 	.byte	0x04, 0x11
        /*0026*/ 	.short	(.L_7 - .L_6)
	.align		4
.L_6:
        /*0028*/ 	.word	index@(_Z13histogram_aggPciPi)
        /*002c*/ 	.word	0x00000000


	//----- nvinfo : EIATTR_MIN_STACK_SIZE
	.align		4
.L_7:
        /*0030*/ 	.byte	0x04, 0x12
        /*0032*/ 	.short	(.L_9 - .L_8)
	.align		4
.L_8:
        /*0034*/ 	.word	index@(_Z13histogram_aggPciPi)
        /*0038*/ 	.word	0x00000000


	//----- nvinfo : EIATTR_MIN_STACK_SIZE
	.align		4
.L_9:
        /*003c*/ 	.byte	0x04, 0x12
        /*003e*/ 	.short	(.L_11 - .L_10)
	.align		4
.L_10:
        /*0040*/ 	.word	index@(_Z21histogram_pvt_coarsedPfiPi)
        /*0044*/ 	.word	0x00000000
.L_11:


//--------------------- .nv.compat                --------------------------
	.section	.nv.compat,"",@"SHT_CUDA_COMPAT_INFO"
	.align	4
        /*0000*/ 	.byte	0x02, 0x09, 0x00, 0x00, 0x02, 0x02, 0x01, 0x00, 0x02, 0x05, 0x05, 0x00, 0x03, 0x07, 0x01, 0x01
        /*0010*/ 	.byte	0x02, 0x03, 0x00, 0x00, 0x02, 0x06, 0x01, 0x00, 0x04, 0x0b, 0x08, 0x00, 0x09, 0x00, 0x00, 0x00
        /*0020*/ 	.byte	0x00, 0x00, 0x00, 0x00


//--------------------- .nv.info._Z13histogram_aggPciPi --------------------------
	.section	.nv.info._Z13histogram_aggPciPi,"",@"SHT_CUDA_INFO"
	.sectionflags	@""
	.align	4


	//----- nvinfo : EIATTR_CUDA_API_VERSION
	.align		4
        /*0000*/ 	.byte	0x04, 0x37
        /*0002*/ 	.short	(.L_13 - .L_12)
.L_12:
        /*0004*/ 	.word	0x00000082


	//----- nvinfo : EIATTR_KPARAM_INFO
	.align		4
.L_13:
        /*0008*/ 	.byte	0x04, 0x17
        /*000a*/ 	.short	(.L_15 - .L_14)
.L_14:
        /*000c*/ 	.word	0x00000000
        /*0010*/ 	.short	0x0002
        /*0012*/ 	.short	0x0010
        /*0014*/ 	.byte	0x00, 0xf5, 0x21, 0x00


	//----- nvinfo : EIATTR_KPARAM_INFO
	.align		4
.L_15:
        /*0018*/ 	.byte	0x04, 0x17
        /*001a*/ 	.short	(.L_17 - .L_16)
.L_16:
        /*001c*/ 	.word	0x00000000
        /*0020*/ 	.short	0x0001
        /*0022*/ 	.short	0x0008
        /*0024*/ 	.byte	0x00, 0xf0, 0x11, 0x00


	//----- nvinfo : EIATTR_KPARAM_INFO
	.align		4
.L_17:
        /*0028*/ 	.byte	0x04, 0x17
        /*002a*/ 	.short	(.L_19 - .L_18)
.L_18:
        /*002c*/ 	.word	0x00000000
        /*0030*/ 	.short	0x0000
        /*0032*/ 	.short	0x0000
        /*0034*/ 	.byte	0x00, 0xf5, 0x21, 0x00


	//----- nvinfo : EIATTR_SPARSE_MMA_MASK
	.align		4
.L_19:
        /*0038*/ 	.byte	0x03, 0x50
        /*003a*/ 	.short	0x0000


	//----- nvinfo : EIATTR_MAXREG_COUNT
	.align		4
        /*003c*/ 	.byte	0x03, 0x1b
        /*003e*/ 	.short	0x00ff


	//----- nvinfo : EIATTR_NUM_BARRIERS
	.align		4
        /*0040*/ 	.byte	0x02, 0x4c
        /*0042*/ 	.byte	0x01
	.zero		1


	//----- nvinfo : EIATTR_MERCURY_ISA_VERSION
	.align		4
        /*0044*/ 	.byte	0x03, 0x5f
        /*0046*/ 	.short	0x0101


	//----- nvinfo : EIATTR_VRC_CTA_INIT_COUNT
	.align		4
        /*0048*/ 	.byte	0x02, 0x4a
	.zero		1
	.zero		1


	//----- nvinfo : EIATTR_EXIT_INSTR_OFFSETS
	.align		4
        /*004c*/ 	.byte	0x04, 0x1c
        /*004e*/ 	.short	(.L_21 - .L_20)


	//   ....[0]....
.L_20:
        /*0050*/ 	.word	0x000004b0


	//   ....[1]....
        /*0054*/ 	.word	0x000005d0


	//----- nvinfo : EIATTR_CRS_STACK_SIZE
	.align		4
.L_21:
        /*0058*/ 	.byte	0x04, 0x1e
        /*005a*/ 	.short	(.L_23 - .L_22)
.L_22:
        /*005c*/ 	.word	0x00000000


	//----- nvinfo : EIATTR_CBANK_PARAM_SIZE
	.align		4
.L_23:
        /*0060*/ 	.byte	0x03, 0x19
        /*0062*/ 	.short	0x0018


	//----- nvinfo : EIATTR_PARAM_CBANK
	.align		4
        /*0064*/ 	.byte	0x04, 0x0a
        /*0066*/ 	.short	(.L_25 - .L_24)
	.align		4
.L_24:
        /*0068*/ 	.word	index@(.nv.constant0._Z13histogram_aggPciPi)
        /*006c*/ 	.short	0x0380
        /*006e*/ 	.short	0x0018


	//----- nvinfo : EIATTR_SW_WAR
	.align		4
.L_25:
        /*0070*/ 	.byte	0x04, 0x36
        /*0072*/ 	.short	(.L_27 - .L_26)
.L_26:
        /*0074*/ 	.word	0x00000008
.L_27:


//--------------------- .nv.info._Z21histogram_pvt_coarsedPfiPi --------------------------
	.section	.nv.info._Z21histogram_pvt_coarsedPfiPi,"",@"SHT_CUDA_INFO"
	.sectionflags	@""
	.align	4


	//----- nvinfo : EIATTR_CUDA_API_VERSION
	.align		4
        /*0000*/ 	.byte	0x04, 0x37
        /*0002*/ 	.short	(.L_29 - .L_28)
.L_28:
        /*0004*/ 	.word	0x00000082


	//----- nvinfo : EIATTR_KPARAM_INFO
	.align		4
.L_29:
        /*0008*/ 	.byte	0x04, 0x17
        /*000a*/ 	.short	(.L_31 - .L_30)
.L_30:
        /*000c*/ 	.word	0x00000000
        /*0010*/ 	.short	0x0002
        /*0012*/ 	.short	0x0010
        /*0014*/ 	.byte	0x00, 0xf5, 0x21, 0x00


	//----- nvinfo : EIATTR_KPARAM_INFO
	.align		4
.L_31:
        /*0018*/ 	.byte	0x04, 0x17
        /*001a*/ 	.short	(.L_33 - .L_32)
.L_32:
        /*001c*/ 	.word	0x00000000
        /*0020*/ 	.short	0x0001
        /*0022*/ 	.short	0x0008
        /*0024*/ 	.byte	0x00, 0xf0, 0x11, 0x00


	//----- nvinfo : EIATTR_KPARAM_INFO
	.align		4
.L_33:
        /*0028*/ 	.byte	0x04, 0x17
        /*002a*/ 	.short	(.L_35 - .L_34)
.L_34:
        /*002c*/ 	.word	0x00000000
        /*0030*/ 	.short	0x0000
        /*0032*/ 	.short	0x0000
        /*0034*/ 	.byte	0x00, 0xf5, 0x21, 0x00


	//----- nvinfo : EIATTR_SPARSE_MMA_MASK
	.align		4
.L_35:
        /*0038*/ 	.byte	0x03, 0x50
        /*003a*/ 	.short	0x0000


	//----- nvinfo : EIATTR_MAXREG_COUNT
	.align		4
        /*003c*/ 	.byte	0x03, 0x1b
        /*003e*/ 	.short	0x00ff


	//----- nvinfo : EIATTR_NUM_BARRIERS
	.align		4
        /*0040*/ 	.byte	0x02, 0x4c
        /*0042*/ 	.byte	0x01
	.zero		1


	//----- nvinfo : EIATTR_MERCURY_ISA_VERSION
	.align		4
        /*0044*/ 	.byte	0x03, 0x5f
        /*0046*/ 	.short	0x0101


	//----- nvinfo : EIATTR_VRC_CTA_INIT_COUNT
	.align		4
        /*0048*/ 	.byte	0x02, 0x4a
	.zero		1
	.zero		1


	//----- nvinfo : EIATTR_EXIT_INSTR_OFFSETS
	.align		4
        /*004c*/ 	.byte	0x04, 0x1c
        /*004e*/ 	.short	(.L_37 - .L_36)


	//   ....[0]....
.L_36:
        /*0050*/ 	.word	0x00000fc0


	//   ....[1]....
        /*0054*/ 	.word	0x000010e0


	//----- nvinfo : EIATTR_CRS_STACK_SIZE
	.align		4
.L_37:
        /*0058*/ 	.byte	0x04, 0x1e
        /*005a*/ 	.short	(.L_39 - .L_38)
.L_38:
        /*005c*/ 	.word	0x00000000


	//----- nvinfo : EIATTR_CBANK_PARAM_SIZE
	.align		4
.L_39:
        /*0060*/ 	.byte	0x03, 0x19
        /*0062*/ 	.short	0x0018


	//----- nvinfo : EIATTR_PARAM_CBANK
	.align		4
        /*0064*/ 	.byte	0x04, 0x0a
        /*0066*/ 	.short	(.L_41 - .L_40)
	.align		4
.L_40:
        /*0068*/ 	.word	index@(.nv.constant0._Z21histogram_pvt_coarsedPfiPi)
        /*006c*/ 	.short	0x0380
        /*006e*/ 	.short	0x0018


	//----- nvinfo : EIATTR_SW_WAR
	.align		4
.L_41:
        /*0070*/ 	.byte	0x04, 0x36
        /*0072*/ 	.short	(.L_43 - .L_42)
.L_42:
        /*0074*/ 	.word	0x00000008
.L_43:


//--------------------- .nv.callgraph             --------------------------
	.section	.nv.callgraph,"",@"SHT_CUDA_CALLGRAPH"
	.align	4
	.sectionentsize	8
	.align		4
        /*0000*/ 	.word	0x00000000
	.align		4
        /*0004*/ 	.word	0xffffffff
	.align		4
        /*0008*/ 	.word	0x00000000
	.align		4
        /*000c*/ 	.word	0xfffffffe
	.align		4
        /*0010*/ 	.word	0x00000000
	.align		4
        /*0014*/ 	.word	0xfffffffd
	.align		4
        /*0018*/ 	.word	0x00000000
	.align		4
        /*001c*/ 	.word	0xfffffffc


//--------------------- .text._Z13histogram_aggPciPi --------------------------
	.section	.text._Z13histogram_aggPciPi,"ax",@progbits
	.align	128
        .global         _Z13histogram_aggPciPi
        .type           _Z13histogram_aggPciPi,@function
        .size           _Z13histogram_aggPciPi,(.L_x_58 - _Z13histogram_aggPciPi)
        .other          _Z13histogram_aggPciPi,@"STO_CUDA_ENTRY STV_DEFAULT"
_Z13histogram_aggPciPi:
.text._Z13histogram_aggPciPi:
[----:B------:R-:W-:Y:S01]  /*0000*/  LDC R1, c[0x0][0x37c] ;  /* 0x0000df00ff017b82 */ /* 0x000fe20000000800 */
[----:B------:R-:W0:Y:S01]  /*0010*/  S2R R5, SR_TID.X ;  /* 0x0000000000057919 */ /* 0x000e220000002100 */
[----:B------:R-:W-:Y:S01]  /*0020*/  BSSY.RECONVERGENT B0, `(.L_x_0) ;  /* 0x000000e000007945 */ /* 0x000fe20003800200 */
[----:B0-----:R-:W-:-:S13]  /*0030*/  ISETP.GT.U32.AND P0, PT, R5, 0x6, PT ;  /* 0x000000060500780c */ /* 0x001fda0003f04070 */
[----:B------:R-:W-:Y:S05]  /*0040*/  @P0 BRA `(.L_x_1) ;  /* 0x00000000002c0947 */ /* 0x000fea0003800000 */
[----:B------:R-:W0:Y:S01]  /*0050*/  S2UR UR5, SR_CgaCtaId ;  /* 0x00000000000579c3 */ /* 0x000e220000008800 */
[----:B------:R-:W-:Y:S01]  /*0060*/  UMOV UR4, 0x400 ;  /* 0x0000040000047882 */ /* 0x000fe20000000000 */
[----:B------:R-:W-:-:S06]  /*0070*/  IMAD.MOV.U32 R2, RZ, RZ, R5 ;  /* 0x000000ffff027224 */ /* 0x000fcc00078e0005 */
[----:B------:R-:W1:Y:S01]  /*0080*/  LDC R3, c[0x0][0x360] ;  /* 0x0000d800ff037b82 */ /* 0x000e620000000800 */
[----:B0-----:R-:W-:-:S06]  /*0090*/  ULEA UR4, UR5, UR4, 0x18 ;  /* 0x0000000405047291 */ /* 0x001fcc000f8ec0ff */
[----:B------:R-:W-:-:S07]  /*00a0*/  LEA R0, R5, UR4, 0x2 ;  /* 0x0000000405007c11 */ /* 0x000fce000f8e10ff */
.L_x_2:
[C---:B-1----:R-:W-:Y:S01]  /*00b0*/  IMAD.IADD R2, R3.reuse, 0x1, R2 ;  /* 0x0000000103027824 */ /* 0x042fe200078e0202 */
[----:B------:R0:W-:Y:S04]  /*00c0*/  STS [R0], RZ ;  /* 0x000000ff00007388 */ /* 0x0001e80000000800 */
[----:B------:R-:W-:Y:S01]  /*00d0*/  ISETP.GE.U32.AND P0, PT, R2, 0x7, PT ;  /* 0x000000070200780c */ /* 0x000fe20003f06070 */
[----:B0-----:R-:W-:-:S12]  /*00e0*/  IMAD R0, R3, 0x4, R0 ;  /* 0x0000000403007824 */ /* 0x001fd800078e0200 */
[----:B------:R-:W-:Y:S05]  /*00f0*/  @!P0 BRA `(.L_x_2) ;  /* 0xfffffffc00ec8947 */ /* 0x000fea000383ffff */
.L_x_1:
[----:B------:R-:W-:Y:S05]  /*0100*/  BSYNC.RECONVERGENT B0 ;  /* 0x0000000000007941 */ /* 0x000fea0003800200 */
.L_x_0:
[----:B------:R-:W0:Y:S01]  /*0110*/  S2UR UR4, SR_CTAID.X ;  /* 0x00000000000479c3 */ /* 0x000e220000002500 */
[----:B------:R-:W1:Y:S01]  /*0120*/  LDCU UR5, c[0x0][0x388] ;  /* 0x00007100ff0577ac */ /* 0x000e620008000800 */
[----:B------:R-:W-:Y:S01]  /*0130*/  BSSY.RECONVERGENT B0, `(.L_x_3) ;  /* 0x000002c000007945 */ /* 0x000fe20003800200 */
[----:B------:R-:W-:Y:S01]  /*0140*/  IMAD.MOV.U32 R4, RZ, RZ, -0x1 ;  /* 0xffffffffff047424 */ /* 0x000fe200078e00ff */
[----:B------:R-:W2:Y:S01]  /*0150*/  LDCU.64 UR6, c[0x0][0x358] ;  /* 0x00006b00ff0677ac */ /* 0x000ea20008000a00 */
[----:B------:R-:W-:-:S03]  /*0160*/  IMAD.MOV.U32 R6, RZ, RZ, RZ ;  /* 0x000000ffff067224 */ /* 0x000fc600078e00ff */
[----:B------:R-:W0:Y:S01]  /*0170*/  LDC R10, c[0x0][0x360] ;  /* 0x0000d800ff0a7b82 */ /* 0x000e220000000800 */
[----:B------:R-:W3:Y:S01]  /*0180*/  LDCU UR10, c[0x0][0x388] ;  /* 0x00007100ff0a77ac */ /* 0x000ee20008000800 */
[----:B------:R-:W4:Y:S01]  /*0190*/  LDCU.64 UR8, c[0x0][0x380] ;  /* 0x00007000ff0877ac */ /* 0x000f220008000a00 */
[----:B0-----:R-:W-:-:S05]  /*01a0*/  IMAD R0, R10, UR4, R5 ;  /* 0x000000040a007c24 */ /* 0x001fca000f8e0205 */
[----:B------:R-:W-:Y:S01]  /*01b0*/  BAR.SYNC.DEFER_BLOCKING 0x0 ;  /* 0x0000000000007b1d */ /* 0x000fe20000010000 */
[----:B-1----:R-:W-:-:S13]  /*01c0*/  ISETP.GE.AND P0, PT, R0, UR5, PT ;  /* 0x0000000500007c0c */ /* 0x002fda000bf06270 */
[----:B--234-:R-:W-:Y:S05]  /*01d0*/  @P0 BRA `(.L_x_4) ;  /* 0x0000000000840947 */ /* 0x01cfea0003800000 */
[----:B------:R-:W0:Y:S01]  /*01e0*/  LDCU UR4, c[0x0][0x370] ;  /* 0x00006e00ff0477ac */ /* 0x000e220008000800 */
[----:B------:R-:W-:Y:S02]  /*01f0*/  IMAD.MOV.U32 R6, RZ, RZ, RZ ;  /* 0x000000ffff067224 */ /* 0x000fe400078e00ff */
[----:B------:R-:W-:Y:S02]  /*0200*/  IMAD.MOV.U32 R4, RZ, RZ, -0x1 ;  /* 0xffffffffff047424 */ /* 0x000fe400078e00ff */
[----:B0-----:R-:W-:-:S07]  /*0210*/  IMAD R7, R10, UR4, RZ ;  /* 0x000000040a077c24 */ /* 0x001fce000f8e02ff */
.L_x_7:
[----:B0-----:R-:W-:-:S04]  /*0220*/  IADD3 R2, P0, PT, R0, UR8, RZ ;  /* 0x0000000800027c10 */ /* 0x001fc8000ff1e0ff */
[----:B------:R-:W-:-:S05]  /*0230*/  LEA.HI.X.SX32 R3, R0, UR9, 0x1, P0 ;  /* 0x0000000900037c11 */ /* 0x000fca00080f0eff */
[----:B------:R-:W2:Y:S01]  /*0240*/  LDG.E.U8 R2, desc[UR6][R2.64] ;  /* 0x0000000602027981 */ /* 0x000ea2000c1e1100 */
[----:B------:R-:W-:Y:S01]  /*0250*/  IADD3 R0, PT, PT, R7, R0, RZ ;  /* 0x0000000007007210 */ /* 0x000fe20007ffe0ff */
[----:B------:R-:W-:Y:S03]  /*0260*/  BSSY.RECONVERGENT B1, `(.L_x_5) ;  /* 0x0000017000017945 */ /* 0x000fe60003800200 */
[----:B------:R-:W-:Y:S01]  /*0270*/  ISETP.GE.AND P0, PT, R0, UR10, PT ;  /* 0x0000000a00007c0c */ /* 0x000fe2000bf06270 */
[----:B--2---:R-:W-:-:S05]  /*0280*/  VIADD R9, R2, 0xffffff9f ;  /* 0xffffff9f02097836 */ /* 0x004fca0000000000 */
[----:B------:R-:W-:-:S04]  /*0290*/  LOP3.LUT R8, R9, 0xff, RZ, 0xc0, !PT ;  /* 0x000000ff09087812 */ /* 0x000fc800078ec0ff */
[----:B------:R-:W-:-:S13]  /*02a0*/  ISETP.GT.U32.AND P1, PT, R8, 0x19, PT ;  /* 0x000000190800780c */ /* 0x000fda0003f24070 */
[----:B------:R-:W-:Y:S05]  /*02b0*/  @P1 BRA `(.L_x_6) ;  /* 0x0000000000441947 */ /* 0x000fea0003800000 */
[----:B------:R-:W-:Y:S01]  /*02c0*/  LOP3.LUT R2, R9, 0xfc, RZ, 0xc0, !PT ;  /* 0x000000fc09027812 */ /* 0x000fe200078ec0ff */
[----:B------:R-:W-:-:S03]  /*02d0*/  IMAD.MOV.U32 R3, RZ, RZ, R4 ;  /* 0x000000ffff037224 */ /* 0x000fc600078e0004 */
[----:B------:R-:W-:Y:S01]  /*02e0*/  SHF.R.U32.HI R9, RZ, 0x2, R2 ;  /* 0x00000002ff097819 */ /* 0x000fe20000011602 */
[----:B------:R-:W-:-:S03]  /*02f0*/  IMAD.MOV.U32 R2, RZ, RZ, R6 ;  /* 0x000000ffff027224 */ /* 0x000fc600078e0006 */
[----:B------:R-:W-:Y:S01]  /*0300*/  ISETP.NE.AND P1, PT, R4, R9, PT ;  /* 0x000000090400720c */ /* 0x000fe20003f25270 */
[----:B------:R-:W-:-:S12]  /*0310*/  IMAD.MOV.U32 R4, RZ, RZ, R9 ;  /* 0x000000ffff047224 */ /* 0x000fd800078e0009 */
[----:B------:R-:W-:Y:S01]  /*0320*/  @!P1 VIADD R6, R6, 0x1 ;  /* 0x0000000106069836 */ /* 0x000fe20000000000 */
[----:B------:R-:W-:Y:S01]  /*0330*/  @!P1 MOV R4, R3 ;  /* 0x0000000300049202 */ /* 0x000fe20000000f00 */
[----:B------:R-:W-:Y:S06]  /*0340*/  @!P1 BRA `(.L_x_6) ;  /* 0x0000000000209947 */ /* 0x000fec0003800000 */
[----:B------:R-:W-:Y:S01]  /*0350*/  ISETP.GE.AND P1, PT, R6, 0x1, PT ;  /* 0x000000010600780c */ /* 0x000fe20003f26270 */
[----:B------:R-:W-:-:S12]  /*0360*/  IMAD.MOV.U32 R6, RZ, RZ, 0x1 ;  /* 0x00000001ff067424 */ /* 0x000fd800078e00ff */
[----:B------:R-:W-:Y:S05]  /*0370*/  @!P1 BRA `(.L_x_6) ;  /* 0x0000000000149947 */ /* 0x000fea0003800000 */
[----:B------:R-:W0:Y:S01]  /*0380*/  S2UR UR5, SR_CgaCtaId ;  /* 0x00000000000579c3 */ /* 0x000e220000008800 */
[----:B------:R-:W-:Y:S02]  /*0390*/  UMOV UR4, 0x400 ;  /* 0x0000040000047882 */ /* 0x000fe40000000000 */
[----:B0-----:R-:W-:-:S06]  /*03a0*/  ULEA UR4, UR5, UR4, 0x18 ;  /* 0x0000000405047291 */ /* 0x001fcc000f8ec0ff */
[----:B------:R-:W-:-:S05]  /*03b0*/  LEA R3, R3, UR4, 0x2 ;  /* 0x0000000403037c11 */ /* 0x000fca000f8e10ff */
[----:B------:R0:W-:Y:S02]  /*03c0*/  ATOMS.ADD RZ, [R3], R2 ;  /* 0x0000000203ff738c */ /* 0x0001e40000000000 */
.L_x_6:
[----:B------:R-:W-:Y:S05]  /*03d0*/  BSYNC.RECONVERGENT B1 ;  /* 0x0000000000017941 */ /* 0x000fea0003800200 */
.L_x_5:
[----:B------:R-:W-:Y:S05]  /*03e0*/  @!P0 BRA `(.L_x_7) ;  /* 0xfffffffc008c8947 */ /* 0x000fea000383ffff */
.L_x_4:
[----:B------:R-:W-:Y:S05]  /*03f0*/  BSYNC.RECONVERGENT B0 ;  /* 0x0000000000007941 */ /* 0x000fea0003800200 */
.L_x_3:
[----:B------:R-:W-:Y:S01]  /*0400*/  ISETP.GE.AND P0, PT, R6, 0x1, PT ;  /* 0x000000010600780c */ /* 0x000fe20003f06270 */
[----:B------:R-:W-:Y:S01]  /*0410*/  BSSY.RECONVERGENT B0, `(.L_x_8) ;  /* 0x0000008000007945 */ /* 0x000fe20003800200 */
[----:B------:R-:W-:-:S11]  /*0420*/  ISETP.GT.U32.AND P1, PT, R5, 0x6, PT ;  /* 0x000000060500780c */ /* 0x000fd60003f24070 */
[----:B------:R-:W-:Y:S05]  /*0430*/  @!P0 BRA `(.L_x_9) ;  /* 0x0000000000148947 */ /* 0x000fea0003800000 */
[----:B------:R-:W1:Y:S01]  /*0440*/  S2UR UR5, SR_CgaCtaId ;  /* 0x00000000000579c3 */ /* 0x000e620000008800 */
[----:B------:R-:W-:Y:S02]  /*0450*/  UMOV UR4, 0x400 ;  /* 0x0000040000047882 */ /* 0x000fe40000000000 */
[----:B-1----:R-:W-:-:S06]  /*0460*/  ULEA UR4, UR5, UR4, 0x18 ;  /* 0x0000000405047291 */ /* 0x002fcc000f8ec0ff */
[----:B0-----:R-:W-:-:S05]  /*0470*/  LEA R3, R4, UR4, 0x2 ;  /* 0x0000000404037c11 */ /* 0x001fca000f8e10ff */
[----:B------:R1:W-:Y:S02]  /*0480*/  ATOMS.ADD RZ, [R3], R6 ;  /* 0x0000000603ff738c */ /* 0x0003e40000000000 */
.L_x_9:
[----:B------:R-:W-:Y:S05]  /*0490*/  BSYNC.RECONVERGENT B0 ;  /* 0x0000000000007941 */ /* 0x000fea0003800200 */
.L_x_8:
[----:B------:R-:W-:Y:S06]  /*04a0*/  BAR.SYNC.DEFER_BLOCKING 0x0 ;  /* 0x0000000000007b1d */ /* 0x000fec0000010000 */
[----:B------:R-:W-:Y:S05]  /*04b0*/  @P1 EXIT ;  /* 0x000000000000194d */ /* 0x000fea0003800000 */
[----:B------:R-:W2:Y:S01]  /*04c0*/  S2UR UR5, SR_CgaCtaId ;  /* 0x00000000000579c3 */ /* 0x000ea20000008800 */
[----:B------:R-:W-:-:S07]  /*04d0*/  UMOV UR4, 0x400 ;  /* 0x0000040000047882 */ /* 0x000fce0000000000 */
[----:B01----:R-:W0:Y:S01]  /*04e0*/  LDC.64 R2, c[0x0][0x390] ;  /* 0x0000e400ff027b82 */ /* 0x003e220000000a00 */
[----:B--2---:R-:W-:-:S06]  /*04f0*/  ULEA UR4, UR5, UR4, 0x18 ;  /* 0x0000000405047291 */ /* 0x004fcc000f8ec0ff */
[C---:B------:R-:W-:Y:S01]  /*0500*/  LEA R0, R5.reuse, UR4, 0x2 ;  /* 0x0000000405007c11 */ /* 0x040fe2000f8e10ff */
[----:B0-----:R-:W-:-:S07]  /*0510*/  IMAD.WIDE.U32 R2, R5, 0x4, R2 ;  /* 0x0000000405027825 */ /* 0x001fce00078e0002 */
.L_x_12:
[----:B------:R-:W0:Y:S01]  /*0520*/  LDS R7, [R0] ;  /* 0x0000000000077984 */ /* 0x000e220000000800 */
[----:B------:R-:W-:Y:S01]  /*0530*/  IMAD.IADD R5, R10, 0x1, R5 ;  /* 0x000000010a057824 */ /* 0x000fe200078e0205 */
[----:B------:R-:W-:Y:S04]  /*0540*/  BSSY.RECONVERGENT B0, `(.L_x_10) ;  /* 0x0000005000007945 */ /* 0x000fe80003800200 */
[----:B------:R-:W-:Y:S02]  /*0550*/  ISETP.GE.U32.AND P1, PT, R5, 0x7, PT ;  /* 0x000000070500780c */ /* 0x000fe40003f26070 */
[----:B0-----:R-:W-:-:S13]  /*0560*/  ISETP.GE.AND P0, PT, R7, 0x1, PT ;  /* 0x000000010700780c */ /* 0x001fda0003f06270 */
[----:B------:R-:W-:Y:S05]  /*0570*/  @!P0 BRA `(.L_x_11) ;  /* 0x0000000000048947 */ /* 0x000fea0003800000 */
[----:B------:R0:W-:Y:S02]  /*0580*/  REDG.E.ADD.STRONG.GPU desc[UR6][R2.64], R7 ;  /* 0x000000070200798e */ /* 0x0001e4000c12e106 */
.L_x_11:
[----:B------:R-:W-:Y:S05]  /*0590*/  BSYNC.RECONVERGENT B0 ;  /* 0x0000000000007941 */ /* 0x000fea0003800200 */
.L_x_10:
[C---:B------:R-:W-:Y:S02]  /*05a0*/  IMAD R0, R10.reuse, 0x4, R0 ;  /* 0x000000040a007824 */ /* 0x040fe400078e0200 */
[----:B0-----:R-:W-:Y:S01]  /*05b0*/  IMAD.WIDE.U32 R2, R10, 0x4, R2 ;  /* 0x000000040a027825 */ /* 0x001fe200078e0002 */
[----:B------:R-:W-:Y:S06]  /*05c0*/  @!P1 BRA `(.L_x_12) ;  /* 0xfffffffc00d49947 */ /* 0x000fec000383ffff */
[----:B------:R-:W-:Y:S05]  /*05d0*/  EXIT ;  /* 0x000000000000794d */ /* 0x000fea0003800000 */
.L_x_13:
[----:B------:R-:W-:-:S00]  /*05e0*/  BRA `(.L_x_13) ;  /* 0xfffffffc00fc7947 */ /* 0x000fc0000383ffff */
[----:B------:R-:W-:-:S00]  /*05f0*/  NOP ;  /* 0x0000000000007918 */ /* 0x000fc00000000000 */
        /* <DEDUP_REMOVED lines=8> */
.L_x_58:


//--------------------- .text._Z21histogram_pvt_coarsedPfiPi --------------------------
	.section	.text._Z21histogram_pvt_coarsedPfiPi,"ax",@progbits
	.align	128
        .global         _Z21histogram_pvt_coarsedPfiPi
        .type           _Z21histogram_pvt_coarsedPfiPi,@function
        .size           _Z21histogram_pvt_coarsedPfiPi,(.L_x_59 - _Z21histogram_pvt_coarsedPfiPi)
        .other          _Z21histogram_pvt_coarsedPfiPi,@"STO_CUDA_ENTRY STV_DEFAULT"
_Z21histogram_pvt_coarsedPfiPi:
.text._Z21histogram_pvt_coarsedPfiPi:
        /* <DEDUP_REMOVED lines=11> */
.L_x_16:
[C---:B-1----:R-:W-:Y:S01]  /*00b0*/  IMAD.IADD R3, R4.reuse, 0x1, R3 ;  /* 0x0000000104037824 */ /* 0x042fe200078e0203 */
[----:B------:R0:W-:Y:S04]  /*00c0*/  STS [R2], RZ ;  /* 0x000000ff02007388 */ /* 0x0001e80000000800 */
[----:B------:R-:W-:Y:S01]  /*00d0*/  ISETP.GE.U32.AND P0, PT, R3, 0x7, PT ;  /* 0x000000070300780c */ /* 0x000fe20003f06070 */
[----:B0-----:R-:W-:-:S12]  /*00e0*/  IMAD R2, R4, 0x4, R2 ;  /* 0x0000000404027824 */ /* 0x001fd800078e0202 */
[----:B------:R-:W-:Y:S05]  /*00f0*/  @!P0 BRA `(.L_x_16) ;  /* 0xfffffffc00ec8947 */ /* 0x000fea000383ffff */
.L_x_15:
[----:B------:R-:W-:Y:S05]  /*0100*/  BSYNC.RECONVERGENT B0 ;  /* 0x0000000000007941 */ /* 0x000fea0003800200 */
.L_x_14:
[----:B------:R-:W0:Y:S08]  /*0110*/  S2UR UR4, SR_CTAID.X ;  /* 0x00000000000479c3 */ /* 0x000e300000002500 */
[----:B------:R-:W-:Y:S06]  /*0120*/  BAR.SYNC.DEFER_BLOCKING 0x0 ;  /* 0x0000000000007b1d */ /* 0x000fec0000010000 */
[----:B------:R-:W1:Y:S02]  /*0130*/  LDCU.64 UR6, c[0x0][0x358] ;  /* 0x00006b00ff0677ac */ /* 0x000e640008000a00 */
[----:B------:R-:W0:Y:S01]  /*0140*/  LDC R3, c[0x0][0x360] ;  /* 0x0000d800ff037b82 */ /* 0x000e220000000800 */
[----:B------:R-:W-:Y:S07]  /*0150*/  BSSY.RECONVERGENT B0, `(.L_x_17) ;  /* 0x00000e4000007945 */ /* 0x000fee0003800200 */
[----:B------:R-:W2:Y:S01]  /*0160*/  LDC R4, c[0x0][0x388] ;  /* 0x0000e200ff047b82 */ /* 0x000ea20000000800 */
[----:B0-----:R-:W-:-:S04]  /*0170*/  IMAD R2, R3, UR4, R0 ;  /* 0x0000000403027c24 */ /* 0x001fc8000f8e0200 */
[----:B------:R-:W-:-:S05]  /*0180*/  IMAD.SHL.U32 R7, R2, 0x2, RZ ;  /* 0x0000000202077824 */ /* 0x000fca00078e00ff */
[----:B--2---:R-:W-:-:S04]  /*0190*/  VIADDMNMX R2, R7, 0x2, R4, PT ;  /* 0x0000000207027846 */ /* 0x004fc80003800104 */
[----:B------:R-:W-:-:S13]  /*01a0*/  ISETP.GE.AND P0, PT, R7, R2, PT ;  /* 0x000000020700720c */ /* 0x000fda0003f06270 */
[----:B-1----:R-:W-:Y:S05]  /*01b0*/  @P0 BRA `(.L_x_18) ;  /* 0x0000000c00740947 */ /* 0x002fea0003800000 */
[----:B------:R-:W-:Y:S01]  /*01c0*/  IMAD.IADD R4, R7, 0x1, -R2 ;  /* 0x0000000107047824 */ /* 0x000fe200078e0a02 */
[----:B------:R-:W-:Y:S01]  /*01d0*/  BSSY.RECONVERGENT B1, `(.L_x_19) ;  /* 0x0000071000017945 */ /* 0x000fe20003800200 */
[----:B------:R-:W-:-:S03]  /*01e0*/  IMAD.IADD R6, R2, 0x1, -R7 ;  /* 0x0000000102067824 */ /* 0x000fc600078e0a07 */
[----:B------:R-:W-:Y:S02]  /*01f0*/  ISETP.GT.U32.AND P0, PT, R4, -0x8, PT ;  /* 0xfffffff80400780c */ /* 0x000fe40003f04070 */
[----:B------:R-:W-:-:S11]  /*0200*/  LOP3.LUT R17, R6, 0x7, RZ, 0xc0, !PT ;  /* 0x0000000706117812 */ /* 0x000fd600078ec0ff */
[----:B------:R-:W-:Y:S05]  /*0210*/  @P0 BRA `(.L_x_20) ;  /* 0x0000000400b00947 */ /* 0x000fea0003800000 */
[----:B------:R-:W0:Y:S01]  /*0220*/  LDC.64 R4, c[0x0][0x380] ;  /* 0x0000e000ff047b82 */ /* 0x000e220000000a00 */
[----:B------:R-:W-:-:S05]  /*0230*/  LOP3.LUT R10, R6, 0xfffffff8, RZ, 0xc0, !PT ;  /* 0xfffffff8060a7812 */ /* 0x000fca00078ec0ff */
[----:B------:R-:W-:Y:S01]  /*0240*/  IMAD.MOV R10, RZ, RZ, -R10 ;  /* 0x000000ffff0a7224 */ /* 0x000fe200078e0a0a */
[----:B0-----:R-:W-:-:S05]  /*0250*/  IADD3 R4, P0, PT, R4, 0x10, RZ ;  /* 0x0000001004047810 */ /* 0x001fca0007f1e0ff */
[----:B------:R-:W-:-:S08]  /*0260*/  IMAD.X R5, RZ, RZ, R5, P0 ;  /* 0x000000ffff057224 */ /* 0x000fd000000e0605 */
.L_x_37:
[----:B---34-:R-:W-:-:S05]  /*0270*/  IMAD.WIDE R8, R7, 0x4, R4 ;  /* 0x0000000407087825 */ /* 0x018fca00078e0204 */
[----:B-12---:R-:W2:Y:S04]  /*0280*/  LDG.E R13, desc[UR6][R8.64+-0x10] ;  /* 0xfffff006080d7981 */ /* 0x006ea8000c1e1900 */
[----:B0-----:R-:W3:Y:S04]  /*0290*/  LDG.E R14, desc[UR6][R8.64+-0xc] ;  /* 0xfffff406080e7981 */ /* 0x001ee8000c1e1900 */
[----:B------:R-:W4:Y:S04]  /*02a0*/  LDG.E R15, desc[UR6][R8.64+-0x8] ;  /* 0xfffff806080f7981 */ /* 0x000f28000c1e1900 */
[----:B------:R-:W5:Y:S04]  /*02b0*/  LDG.E R16, desc[UR6][R8.64+-0x4] ;  /* 0xfffffc0608107981 */ /* 0x000f68000c1e1900 */
[----:B------:R-:W5:Y:S04]  /*02c0*/  LDG.E R18, desc[UR6][R8.64] ;  /* 0x0000000608127981 */ /* 0x000f68000c1e1900 */
[----:B------:R-:W5:Y:S04]  /*02d0*/  LDG.E R19, desc[UR6][R8.64+0x4] ;  /* 0x0000040608137981 */ /* 0x000f68000c1e1900 */
[----:B------:R-:W5:Y:S04]  /*02e0*/  LDG.E R11, desc[UR6][R8.64+0x8] ;  /* 0x00000806080b7981 */ /* 0x000f68000c1e1900 */
[----:B------:R-:W5:Y:S01]  /*02f0*/  LDG.E R12, desc[UR6][R8.64+0xc] ;  /* 0x00000c06080c7981 */ /* 0x000f62000c1e1900 */
[----:B------:R-:W-:Y:S01]  /*0300*/  BSSY.RECONVERGENT B2, `(.L_x_21) ;  /* 0x0000019000027945 */ /* 0x000fe20003800200 */
[----:B------:R-:W-:-:S02]  /*0310*/  VIADD R10, R10, 0x8 ;  /* 0x000000080a0a7836 */ /* 0x000fc40000000000 */
[----:B--2---:R-:W-:Y:S01]  /*0320*/  FADD R13, R13, -97 ;  /* 0xc2c200000d0d7421 */ /* 0x004fe20000000000 */
[----:B---3--:R-:W-:-:S05]  /*0330*/  FADD R14, R14, -97 ;  /* 0xc2c200000e0e7421 */ /* 0x008fca0000000000 */
[----:B------:R-:W0:Y:S01]  /*0340*/  F2I.TRUNC.NTZ R13, R13 ;  /* 0x0000000d000d7305 */ /* 0x000e22000020f100 */
[----:B----4-:R-:W-:Y:S01]  /*0350*/  FADD R15, R15, -97 ;  /* 0xc2c200000f0f7421 */ /* 0x010fe20000000000 */
[----:B-----5:R-:W-:-:S06]  /*0360*/  FADD R16, R16, -97 ;  /* 0xc2c2000010107421 */ /* 0x020fcc0000000000 */
[----:B------:R-:W1:Y:S01]  /*0370*/  F2I.TRUNC.NTZ R14, R14 ;  /* 0x0000000e000e7305 */ /* 0x000e62000020f100 */
[----:B------:R-:W-:Y:S01]  /*0380*/  FADD R18, R18, -97 ;  /* 0xc2c2000012127421 */ /* 0x000fe20000000000 */
[----:B------:R-:W-:Y:S01]  /*0390*/  FADD R19, R19, -97 ;  /* 0xc2c2000013137421 */ /* 0x000fe20000000000 */
[----:B0-----:R-:W-:-:S05]  /*03a0*/  ISETP.GT.U32.AND P0, PT, R13, 0x19, PT ;  /* 0x000000190d00780c */ /* 0x001fca0003f04070 */
[----:B------:R-:W0:Y:S01]  /*03b0*/  F2I.TRUNC.NTZ R15, R15 ;  /* 0x0000000f000f7305 */ /* 0x000e22000020f100 */
[----:B------:R-:W-:Y:S01]  /*03c0*/  FADD R11, R11, -97 ;  /* 0xc2c200000b0b7421 */ /* 0x000fe20000000000 */
[----:B------:R-:W-:-:S06]  /*03d0*/  FADD R12, R12, -97 ;  /* 0xc2c200000c0c7421 */ /* 0x000fcc0000000000 */
[----:B------:R-:W2:Y:S08]  /*03e0*/  F2I.TRUNC.NTZ R16, R16 ;  /* 0x0000001000107305 */ /* 0x000eb0000020f100 */
[----:B------:R-:W3:Y:S08]  /*03f0*/  F2I.TRUNC.NTZ R18, R18 ;  /* 0x0000001200127305 */ /* 0x000ef0000020f100 */
[----:B------:R-:W4:Y:S08]  /*0400*/  F2I.TRUNC.NTZ R19, R19 ;  /* 0x0000001300137305 */ /* 0x000f30000020f100 */
[----:B------:R-:W0:Y:S08]  /*0410*/  F2I.TRUNC.NTZ R11, R11 ;  /* 0x0000000b000b7305 */ /* 0x000e30000020f100 */
[----:B------:R-:W0:Y:S01]  /*0420*/  F2I.TRUNC.NTZ R12, R12 ;  /* 0x0000000c000c7305 */ /* 0x000e22000020f100 */
[----:B-1234-:R-:W-:Y:S05]  /*0430*/  @P0 BRA `(.L_x_22) ;  /* 0x0000000000140947 */ /* 0x01efea0003800000 */
[----:B------:R-:W1:Y:S01]  /*0440*/  S2UR UR5, SR_CgaCtaId ;  /* 0x00000000000579c3 */ /* 0x000e620000008800 */
[----:B------:R-:W-:Y:S01]  /*0450*/  UMOV UR4, 0x400 ;  /* 0x0000040000047882 */ /* 0x000fe20000000000 */
[----:B------:R-:W-:Y:S01]  /*0460*/  LOP3.LUT R13, R13, 0xfffffffc, RZ, 0xc0, !PT ;  /* 0xfffffffc0d0d7812 */ /* 0x000fe200078ec0ff */
[----:B-1----:R-:W-:-:S09]  /*0470*/  ULEA UR4, UR5, UR4, 0x18 ;  /* 0x0000000405047291 */ /* 0x002fd2000f8ec0ff */
[----:B------:R1:W-:Y:S03]  /*0480*/  ATOMS.POPC.INC.32 RZ, [R13+UR4] ;  /* 0x000000000dff7f8c */ /* 0x0003e6000d800004 */
.L_x_22:
[----:B------:R-:W-:Y:S05]  /*0490*/  BSYNC.RECONVERGENT B2 ;  /* 0x0000000000027941 */ /* 0x000fea0003800200 */
.L_x_21:
[----:B------:R-:W-:Y:S01]  /*04a0*/  ISETP.GT.U32.AND P6, PT, R14, 0x19, PT ;  /* 0x000000190e00780c */ /* 0x000fe20003fc4070 */
[----:B------:R-:W-:Y:S01]  /*04b0*/  BSSY.RECONVERGENT B2, `(.L_x_23) ;  /* 0x000000f000027945 */ /* 0x000fe20003800200 */
[----:B0-----:R-:W-:Y:S02]  /*04c0*/  ISETP.GT.U32.AND P3, PT, R15, 0x19, PT ;  /* 0x000000190f00780c */ /* 0x001fe40003f64070 */
[----:B------:R-:W-:Y:S02]  /*04d0*/  ISETP.NE.AND P0, PT, R10, RZ, PT ;  /* 0x000000ff0a00720c */ /* 0x000fe40003f05270 */
[----:B------:R-:W-:Y:S02]  /*04e0*/  P2R R8, PR, RZ, 0x8 ;  /* 0x00000008ff087803 */ /* 0x000fe40000000000 */
[----:B------:R-:W-:Y:S02]  /*04f0*/  ISETP.GT.U32.AND P1, PT, R16, 0x19, PT ;  /* 0x000000191000780c */ /* 0x000fe40003f24070 */
[----:B------:R-:W-:-:S02]  /*0500*/  ISETP.GT.U32.AND P2, PT, R18, 0x19, PT ;  /* 0x000000191200780c */ /* 0x000fc40003f44070 */
[----:B------:R-:W-:Y:S02]  /*0510*/  ISETP.GT.U32.AND P3, PT, R19, 0x19, PT ;  /* 0x000000191300780c */ /* 0x000fe40003f64070 */
[----:B------:R-:W-:Y:S02]  /*0520*/  ISETP.GT.U32.AND P4, PT, R11, 0x19, PT ;  /* 0x000000190b00780c */ /* 0x000fe40003f84070 */
[----:B------:R-:W-:Y:S01]  /*0530*/  ISETP.GT.U32.AND P5, PT, R12, 0x19, PT ;  /* 0x000000190c00780c */ /* 0x000fe20003fa4070 */
[----:B------:R-:W-:-:S12]  /*0540*/  @P6 BRA `(.L_x_24) ;  /* 0x0000000000146947 */ /* 0x000fd80003800000 */
[----:B------:R-:W0:Y:S01]  /*0550*/  S2UR UR5, SR_CgaCtaId ;  /* 0x00000000000579c3 */ /* 0x000e220000008800 */
[----:B------:R-:W-:Y:S01]  /*0560*/  UMOV UR4, 0x400 ;  /* 0x0000040000047882 */ /* 0x000fe20000000000 */
[----:B------:R-:W-:Y:S01]  /*0570*/  LOP3.LUT R14, R14, 0xfffffffc, RZ, 0xc0, !PT ;  /* 0xfffffffc0e0e7812 */ /* 0x000fe200078ec0ff */
[----:B0-----:R-:W-:-:S09]  /*0580*/  ULEA UR4, UR5, UR4, 0x18 ;  /* 0x0000000405047291 */ /* 0x001fd2000f8ec0ff */
[----:B------:R0:W-:Y:S03]  /*0590*/  ATOMS.POPC.INC.32 RZ, [R14+UR4] ;  /* 0x000000000eff7f8c */ /* 0x0001e6000d800004 */
.L_x_24:
[----:B------:R-:W-:Y:S05]  /*05a0*/  BSYNC.RECONVERGENT B2 ;  /* 0x0000000000027941 */ /* 0x000fea0003800200 */
.L_x_23:
[----:B------:R-:W-:Y:S01]  /*05b0*/  ISETP.NE.AND P6, PT, R8, RZ, PT ;  /* 0x000000ff0800720c */ /* 0x000fe20003fc5270 */
[----:B------:R-:W-:-:S12]  /*05c0*/  BSSY.RECONVERGENT B2, `(.L_x_25) ;  /* 0x0000007000027945 */ /* 0x000fd80003800200 */
[----:B------:R-:W-:Y:S05]  /*05d0*/  @P6 BRA `(.L_x_26) ;  /* 0x0000000000146947 */ /* 0x000fea0003800000 */
[----:B------:R-:W2:Y:S01]  /*05e0*/  S2UR UR5, SR_CgaCtaId ;  /* 0x00000000000579c3 */ /* 0x000ea20000008800 */
[----:B------:R-:W-:Y:S01]  /*05f0*/  UMOV UR4, 0x400 ;  /* 0x0000040000047882 */ /* 0x000fe20000000000 */
[----:B------:R-:W-:Y:S01]  /*0600*/  LOP3.LUT R15, R15, 0xfffffffc, RZ, 0xc0, !PT ;  /* 0xfffffffc0f0f7812 */ /* 0x000fe200078ec0ff */
[----:B--2---:R-:W-:-:S09]  /*0610*/  ULEA UR4, UR5, UR4, 0x18 ;  /* 0x0000000405047291 */ /* 0x004fd2000f8ec0ff */
[----:B------:R2:W-:Y:S03]  /*0620*/  ATOMS.POPC.INC.32 RZ, [R15+UR4] ;  /* 0x000000000fff7f8c */ /* 0x0005e6000d800004 */
.L_x_26:
[----:B------:R-:W-:Y:S05]  /*0630*/  BSYNC.RECONVERGENT B2 ;  /* 0x0000000000027941 */ /* 0x000fea0003800200 */
.L_x_25:
[----:B------:R-:W-:Y:S04]  /*0640*/  BSSY.RECONVERGENT B2, `(.L_x_27) ;  /* 0x0000007000027945 */ /* 0x000fe80003800200 */
[----:B------:R-:W-:Y:S05]  /*0650*/  @P1 BRA `(.L_x_28) ;  /* 0x0000000000141947 */ /* 0x000fea0003800000 */
[----:B------:R-:W3:Y:S01]  /*0660*/  S2UR UR5, SR_CgaCtaId ;  /* 0x00000000000579c3 */ /* 0x000ee20000008800 */
[----:B------:R-:W-:Y:S01]  /*0670*/  UMOV UR4, 0x400 ;  /* 0x0000040000047882 */ /* 0x000fe20000000000 */
[----:B------:R-:W-:Y:S01]  /*0680*/  LOP3.LUT R8, R16, 0xfffffffc, RZ, 0xc0, !PT ;  /* 0xfffffffc10087812 */ /* 0x000fe200078ec0ff */
[----:B---3--:R-:W-:-:S09]  /*0690*/  ULEA UR4, UR5, UR4, 0x18 ;  /* 0x0000000405047291 */ /* 0x008fd2000f8ec0ff */
[----:B------:R3:W-:Y:S03]  /*06a0*/  ATOMS.POPC.INC.32 RZ, [R8+UR4] ;  /* 0x0000000008ff7f8c */ /* 0x0007e6000d800004 */
.L_x_28:
[----:B------:R-:W-:Y:S05]  /*06b0*/  BSYNC.RECONVERGENT B2 ;  /* 0x0000000000027941 */ /* 0x000fea0003800200 */
.L_x_27:
[----:B------:R-:W-:Y:S04]  /*06c0*/  BSSY.RECONVERGENT B2, `(.L_x_29) ;  /* 0x0000007000027945 */ /* 0x000fe80003800200 */
[----:B------:R-:W-:Y:S05]  /*06d0*/  @P2 BRA `(.L_x_30) ;  /* 0x0000000000142947 */ /* 0x000fea0003800000 */
[----:B------:R-:W4:Y:S01]  /*06e0*/  S2UR UR5, SR_CgaCtaId ;  /* 0x00000000000579c3 */ /* 0x000f220000008800 */
[----:B------:R-:W-:Y:S01]  /*06f0*/  UMOV UR4, 0x400 ;  /* 0x0000040000047882 */ /* 0x000fe20000000000 */
[----:B---3--:R-:W-:Y:S01]  /*0700*/  LOP3.LUT R8, R18, 0xfffffffc, RZ, 0xc0, !PT ;  /* 0xfffffffc12087812 */ /* 0x008fe200078ec0ff */
[----:B----4-:R-:W-:-:S09]  /*0710*/  ULEA UR4, UR5, UR4, 0x18 ;  /* 0x0000000405047291 */ /* 0x010fd2000f8ec0ff */
[----:B------:R4:W-:Y:S03]  /*0720*/  ATOMS.POPC.INC.32 RZ, [R8+UR4] ;  /* 0x0000000008ff7f8c */ /* 0x0009e6000d800004 */
.L_x_30:
[----:B------:R-:W-:Y:S05]  /*0730*/  BSYNC.RECONVERGENT B2 ;  /* 0x0000000000027941 */ /* 0x000fea0003800200 */
.L_x_29:
[----:B------:R-:W-:Y:S04]  /*0740*/  BSSY.RECONVERGENT B2, `(.L_x_31) ;  /* 0x0000007000027945 */ /* 0x000fe80003800200 */
[----:B------:R-:W-:Y:S05]  /*0750*/  @P3 BRA `(.L_x_32) ;  /* 0x0000000000143947 */ /* 0x000fea0003800000 */
[----:B------:R-:W5:Y:S01]  /*0760*/  S2UR UR5, SR_CgaCtaId ;  /* 0x00000000000579c3 */ /* 0x000f620000008800 */
[----:B------:R-:W-:Y:S01]  /*0770*/  UMOV UR4, 0x400 ;  /* 0x0000040000047882 */ /* 0x000fe20000000000 */
[----:B---34-:R-:W-:Y:S01]  /*0780*/  LOP3.LUT R8, R19, 0xfffffffc, RZ, 0xc0, !PT ;  /* 0xfffffffc13087812 */ /* 0x018fe200078ec0ff */
[----:B-----5:R-:W-:-:S09]  /*0790*/  ULEA UR4, UR5, UR4, 0x18 ;  /* 0x0000000405047291 */ /* 0x020fd2000f8ec0ff */
[----:B------:R3:W-:Y:S03]  /*07a0*/  ATOMS.POPC.INC.32 RZ, [R8+UR4] ;  /* 0x0000000008ff7f8c */ /* 0x0007e6000d800004 */
.L_x_32:
[----:B------:R-:W-:Y:S05]  /*07b0*/  BSYNC.RECONVERGENT B2 ;  /* 0x0000000000027941 */ /* 0x000fea0003800200 */
.L_x_31:
[----:B------:R-:W-:Y:S04]  /*07c0*/  BSSY.RECONVERGENT B2, `(.L_x_33) ;  /* 0x0000007000027945 */ /* 0x000fe80003800200 */
[----:B------:R-:W-:Y:S05]  /*07d0*/  @P4 BRA `(.L_x_34) ;  /* 0x0000000000144947 */ /* 0x000fea0003800000 */
[----:B------:R-:W5:Y:S01]  /*07e0*/  S2UR UR5, SR_CgaCtaId ;  /* 0x00000000000579c3 */ /* 0x000f620000008800 */
[----:B------:R-:W-:Y:S01]  /*07f0*/  UMOV UR4, 0x400 ;  /* 0x0000040000047882 */ /* 0x000fe20000000000 */
[----:B---34-:R-:W-:Y:S01]  /*0800*/  LOP3.LUT R8, R11, 0xfffffffc, RZ, 0xc0, !PT ;  /* 0xfffffffc0b087812 */ /* 0x018fe200078ec0ff */
[----:B-----5:R-:W-:-:S09]  /*0810*/  ULEA UR4, UR5, UR4, 0x18 ;  /* 0x0000000405047291 */ /* 0x020fd2000f8ec0ff */
[----:B------:R3:W-:Y:S03]  /*0820*/  ATOMS.POPC.INC.32 RZ, [R8+UR4] ;  /* 0x0000000008ff7f8c */ /* 0x0007e6000d800004 */
.L_x_34:
[----:B------:R-:W-:Y:S05]  /*0830*/  BSYNC.RECONVERGENT B2 ;  /* 0x0000000000027941 */ /* 0x000fea0003800200 */
.L_x_33:
[----:B------:R-:W-:Y:S04]  /*0840*/  BSSY.RECONVERGENT B2, `(.L_x_35) ;  /* 0x0000007000027945 */ /* 0x000fe80003800200 */
[----:B------:R-:W-:Y:S05]  /*0850*/  @P5 BRA `(.L_x_36) ;  /* 0x0000000000145947 */ /* 0x000fea0003800000 */
[----:B------:R-:W5:Y:S01]  /*0860*/  S2UR UR5, SR_CgaCtaId ;  /* 0x00000000000579c3 */ /* 0x000f620000008800 */
[----:B------:R-:W-:Y:S01]  /*0870*/  UMOV UR4, 0x400 ;  /* 0x0000040000047882 */ /* 0x000fe20000000000 */
[----:B---34-:R-:W-:Y:S01]  /*0880*/  LOP3.LUT R8, R12, 0xfffffffc, RZ, 0xc0, !PT ;  /* 0xfffffffc0c087812 */ /* 0x018fe200078ec0ff */
[----:B-----5:R-:W-:-:S09]  /*0890*/  ULEA UR4, UR5, UR4, 0x18 ;  /* 0x0000000405047291 */ /* 0x020fd2000f8ec0ff */
[----:B------:R3:W-:Y:S03]  /*08a0*/  ATOMS.POPC.INC.32 RZ, [R8+UR4] ;  /* 0x0000000008ff7f8c */ /* 0x0007e6000d800004 */
.L_x_36:
[----:B------:R-:W-:Y:S05]  /*08b0*/  BSYNC.RECONVERGENT B2 ;  /* 0x0000000000027941 */ /* 0x000fea0003800200 */
.L_x_35:
[----:B------:R-:W-:Y:S01]  /*08c0*/  VIADD R7, R7, 0x8 ;  /* 0x0000000807077836 */ /* 0x000fe20000000000 */
[----:B------:R-:W-:Y:S06]  /*08d0*/  @P0 BRA `(.L_x_37) ;  /* 0xfffffff800640947 */ /* 0x000fec000383ffff */
.L_x_20:
[----:B------:R-:W-:Y:S05]  /*08e0*/  BSYNC.RECONVERGENT B1 ;  /* 0x0000000000017941 */ /* 0x000fea0003800200 */
.L_x_19:
[----:B------:R-:W-:-:S13]  /*08f0*/  ISETP.NE.AND P0, PT, R17, RZ, PT ;  /* 0x000000ff1100720c */ /* 0x000fda0003f05270 */
[----:B------:R-:W-:Y:S05]  /*0900*/  @!P0 BRA `(.L_x_18) ;  /* 0x0000000400a08947 */ /* 0x000fea0003800000 */
[----:B------:R-:W-:Y:S01]  /*0910*/  ISETP.GE.U32.AND P0, PT, R17, 0x4, PT ;  /* 0x000000041100780c */ /* 0x000fe20003f06070 */
[----:B------:R-:W-:Y:S01]  /*0920*/  BSSY.RECONVERGENT B1, `(.L_x_38) ;  /* 0x0000036000017945 */ /* 0x000fe20003800200 */
[----:B------:R-:W-:-:S11]  /*0930*/  LOP3.LUT R11, R6, 0x3, RZ, 0xc0, !PT ;  /* 0x00000003060b7812 */ /* 0x000fd600078ec0ff */
[----:B------:R-:W-:Y:S05]  /*0940*/  @!P0 BRA `(.L_x_39) ;  /* 0x0000000000cc8947 */ /* 0x000fea0003800000 */
[----:B------:R-:W5:Y:S02]  /*0950*/  LDC.64 R4, c[0x0][0x380] ;  /* 0x0000e000ff047b82 */ /* 0x000f640000000a00 */
[----:B-----5:R-:W-:-:S05]  /*0960*/  IMAD.WIDE R4, R7, 0x4, R4 ;  /* 0x0000000407047825 */ /* 0x020fca00078e0204 */
[----:B------:R-:W5:Y:S04]  /*0970*/  LDG.E R6, desc[UR6][R4.64] ;  /* 0x0000000604067981 */ /* 0x000f68000c1e1900 */
[----:B---34-:R-:W3:Y:S04]  /*0980*/  LDG.E R8, desc[UR6][R4.64+0x4] ;  /* 0x0000040604087981 */ /* 0x018ee8000c1e1900 */
[----:B------:R-:W4:Y:S04]  /*0990*/  LDG.E R9, desc[UR6][R4.64+0x8] ;  /* 0x0000080604097981 */ /* 0x000f28000c1e1900 */
[----:B------:R-:W2:Y:S01]  /*09a0*/  LDG.E R10, desc[UR6][R4.64+0xc] ;  /* 0x00000c06040a7981 */ /* 0x000ea2000c1e1900 */
[----:B------:R-:W-:Y:S01]  /*09b0*/  BSSY.RECONVERGENT B2, `(.L_x_40) ;  /* 0x0000013000027945 */ /* 0x000fe20003800200 */
[----:B-----5:R-:W-:Y:S01]  /*09c0*/  FADD R6, R6, -97 ;  /* 0xc2c2000006067421 */ /* 0x020fe20000000000 */
[----:B---3--:R-:W-:-:S05]  /*09d0*/  FADD R8, R8, -97 ;  /* 0xc2c2000008087421 */ /* 0x008fca0000000000 */
[----:B------:R-:W3:Y:S01]  /*09e0*/  F2I.TRUNC.NTZ R6, R6 ;  /* 0x0000000600067305 */ /* 0x000ee2000020f100 */
[----:B----4-:R-:W-:Y:S01]  /*09f0*/  FADD R9, R9, -97 ;  /* 0xc2c2000009097421 */ /* 0x010fe20000000000 */
[----:B--2---:R-:W-:-:S06]  /*0a00*/  FADD R10, R10, -97 ;  /* 0xc2c200000a0a7421 */ /* 0x004fcc0000000000 */
[----:B------:R-:W2:Y:S01]  /*0a10*/  F2I.TRUNC.NTZ R8, R8 ;  /* 0x0000000800087305 */ /* 0x000ea2000020f100 */
[----:B---3--:R-:W-:-:S07]  /*0a20*/  ISETP.GT.U32.AND P0, PT, R6, 0x19, PT ;  /* 0x000000190600780c */ /* 0x008fce0003f04070 */
[----:B------:R-:W3:Y:S01]  /*0a30*/  F2I.TRUNC.NTZ R9, R9 ;  /* 0x0000000900097305 */ /* 0x000ee2000020f100 */
[----:B--2---:R-:W-:-:S07]  /*0a40*/  ISETP.GT.U32.AND P1, PT, R8, 0x19, PT ;  /* 0x000000190800780c */ /* 0x004fce0003f24070 */
[----:B------:R-:W2:Y:S01]  /*0a50*/  F2I.TRUNC.NTZ R10, R10 ;  /* 0x0000000a000a7305 */ /* 0x000ea2000020f100 */
[----:B---3--:R-:W-:Y:S02]  /*0a60*/  ISETP.GT.U32.AND P2, PT, R9, 0x19, PT ;  /* 0x000000190900780c */ /* 0x008fe40003f44070 */
[----:B--2---:R-:W-:Y:S01]  /*0a70*/  ISETP.GT.U32.AND P3, PT, R10, 0x19, PT ;  /* 0x000000190a00780c */ /* 0x004fe20003f64070 */
[----:B------:R-:W-:-:S12]  /*0a80*/  @P0 BRA `(.L_x_41) ;  /* 0x0000000000140947 */ /* 0x000fd80003800000 */
[----:B------:R-:W2:Y:S01]  /*0a90*/  S2UR UR5, SR_CgaCtaId ;  /* 0x00000000000579c3 */ /* 0x000ea20000008800 */
[----:B------:R-:W-:Y:S01]  /*0aa0*/  UMOV UR4, 0x400 ;  /* 0x0000040000047882 */ /* 0x000fe20000000000 */
[----:B------:R-:W-:Y:S01]  /*0ab0*/  LOP3.LUT R4, R6, 0xfffffffc, RZ, 0xc0, !PT ;  /* 0xfffffffc06047812 */ /* 0x000fe200078ec0ff */
[----:B--2---:R-:W-:-:S09]  /*0ac0*/  ULEA UR4, UR5, UR4, 0x18 ;  /* 0x0000000405047291 */ /* 0x004fd2000f8ec0ff */
[----:B------:R2:W-:Y:S03]  /*0ad0*/  ATOMS.POPC.INC.32 RZ, [R4+UR4] ;  /* 0x0000000004ff7f8c */ /* 0x0005e6000d800004 */
.L_x_41:
[----:B------:R-:W-:Y:S05]  /*0ae0*/  BSYNC.RECONVERGENT B2 ;  /* 0x0000000000027941 */ /* 0x000fea0003800200 */
.L_x_40:
[----:B------:R-:W-:Y:S04]  /*0af0*/  BSSY.RECONVERGENT B2, `(.L_x_42) ;  /* 0x0000007000027945 */ /* 0x000fe80003800200 */
[----:B------:R-:W-:Y:S05]  /*0b00*/  @P1 BRA `(.L_x_43) ;  /* 0x0000000000141947 */ /* 0x000fea0003800000 */
[----:B------:R-:W3:Y:S01]  /*0b10*/  S2UR UR5, SR_CgaCtaId ;  /* 0x00000000000579c3 */ /* 0x000ee20000008800 */
[----:B------:R-:W-:Y:S01]  /*0b20*/  UMOV UR4, 0x400 ;  /* 0x0000040000047882 */ /* 0x000fe20000000000 */
[----:B--2---:R-:W-:Y:S01]  /*0b30*/  LOP3.LUT R4, R8, 0xfffffffc, RZ, 0xc0, !PT ;  /* 0xfffffffc08047812 */ /* 0x004fe200078ec0ff */
[----:B---3--:R-:W-:-:S09]  /*0b40*/  ULEA UR4, UR5, UR4, 0x18 ;  /* 0x0000000405047291 */ /* 0x008fd2000f8ec0ff */
[----:B------:R3:W-:Y:S03]  /*0b50*/  ATOMS.POPC.INC.32 RZ, [R4+UR4] ;  /* 0x0000000004ff7f8c */ /* 0x0007e6000d800004 */
.L_x_43:
[----:B------:R-:W-:Y:S05]  /*0b60*/  BSYNC.RECONVERGENT B2 ;  /* 0x0000000000027941 */ /* 0x000fea0003800200 */
.L_x_42:
[----:B------:R-:W-:Y:S04]  /*0b70*/  BSSY.RECONVERGENT B2, `(.L_x_44) ;  /* 0x0000007000027945 */ /* 0x000fe80003800200 */
[----:B------:R-:W-:Y:S05]  /*0b80*/  @P2 BRA `(.L_x_45) ;  /* 0x0000000000142947 */ /* 0x000fea0003800000 */
[----:B------:R-:W4:Y:S01]  /*0b90*/  S2UR UR5, SR_CgaCtaId ;  /* 0x00000000000579c3 */ /* 0x000f220000008800 */
[----:B------:R-:W-:Y:S01]  /*0ba0*/  UMOV UR4, 0x400 ;  /* 0x0000040000047882 */ /* 0x000fe20000000000 */
[----:B--23--:R-:W-:Y:S01]  /*0bb0*/  LOP3.LUT R4, R9, 0xfffffffc, RZ, 0xc0, !PT ;  /* 0xfffffffc09047812 */ /* 0x00cfe200078ec0ff */
[----:B----4-:R-:W-:-:S09]  /*0bc0*/  ULEA UR4, UR5, UR4, 0x18 ;  /* 0x0000000405047291 */ /* 0x010fd2000f8ec0ff */
[----:B------:R4:W-:Y:S03]  /*0bd0*/  ATOMS.POPC.INC.32 RZ, [R4+UR4] ;  /* 0x0000000004ff7f8c */ /* 0x0009e6000d800004 */
.L_x_45:
[----:B------:R-:W-:Y:S05]  /*0be0*/  BSYNC.RECONVERGENT B2 ;  /* 0x0000000000027941 */ /* 0x000fea0003800200 */
.L_x_44:
[----:B------:R-:W-:Y:S04]  /*0bf0*/  BSSY.RECONVERGENT B2, `(.L_x_46) ;  /* 0x0000007000027945 */ /* 0x000fe80003800200 */
[----:B------:R-:W-:Y:S05]  /*0c00*/  @P3 BRA `(.L_x_47) ;  /* 0x0000000000143947 */ /* 0x000fea0003800000 */
[----:B------:R-:W5:Y:S01]  /*0c10*/  S2UR UR5, SR_CgaCtaId ;  /* 0x00000000000579c3 */ /* 0x000f620000008800 */
[----:B------:R-:W-:Y:S01]  /*0c20*/  UMOV UR4, 0x400 ;  /* 0x0000040000047882 */ /* 0x000fe20000000000 */
[----:B--234-:R-:W-:Y:S01]  /*0c30*/  LOP3.LUT R4, R10, 0xfffffffc, RZ, 0xc0, !PT ;  /* 0xfffffffc0a047812 */ /* 0x01cfe200078ec0ff */
[----:B-----5:R-:W-:-:S09]  /*0c40*/  ULEA UR4, UR5, UR4, 0x18 ;  /* 0x0000000405047291 */ /* 0x020fd2000f8ec0ff */
[----:B------:R2:W-:Y:S03]  /*0c50*/  ATOMS.POPC.INC.32 RZ, [R4+UR4] ;  /* 0x0000000004ff7f8c */ /* 0x0005e6000d800004 */
.L_x_47:
[----:B------:R-:W-:Y:S05]  /*0c60*/  BSYNC.RECONVERGENT B2 ;  /* 0x0000000000027941 */ /* 0x000fea0003800200 */
.L_x_46:
[----:B------:R-:W-:-:S07]  /*0c70*/  VIADD R7, R7, 0x4 ;  /* 0x0000000407077836 */ /* 0x000fce0000000000 */
.L_x_39:
[----:B------:R-:W-:Y:S05]  /*0c80*/  BSYNC.RECONVERGENT B1 ;  /* 0x0000000000017941 */ /* 0x000fea0003800200 */
.L_x_38:
[----:B------:R-:W-:-:S13]  /*0c90*/  ISETP.NE.AND P0, PT, R11, RZ, PT ;  /* 0x000000ff0b00720c */ /* 0x000fda0003f05270 */
[----:B------:R-:W-:Y:S05]  /*0ca0*/  @!P0 BRA `(.L_x_18) ;  /* 0x0000000000b88947 */ /* 0x000fea0003800000 */
[----:B------:R-:W-:Y:S01]  /*0cb0*/  ISETP.NE.AND P0, PT, R11, 0x1, PT ;  /* 0x000000010b00780c */ /* 0x000fe20003f05270 */
[----:B------:R-:W-:-:S12]  /*0cc0*/  BSSY.RECONVERGENT B1, `(.L_x_48) ;  /* 0x000001d000017945 */ /* 0x000fd80003800200 */
[----:B------:R-:W-:Y:S05]  /*0cd0*/  @!P0 BRA `(.L_x_49) ;  /* 0x00000000006c8947 */ /* 0x000fea0003800000 */
[----:B--234-:R-:W2:Y:S02]  /*0ce0*/  LDC.64 R4, c[0x0][0x380] ;  /* 0x0000e000ff047b82 */ /* 0x01cea40000000a00 */
[----:B--2---:R-:W-:-:S05]  /*0cf0*/  IMAD.WIDE R4, R7, 0x4, R4 ;  /* 0x0000000407047825 */ /* 0x004fca00078e0204 */
[----:B------:R-:W2:Y:S04]  /*0d00*/  LDG.E R6, desc[UR6][R4.64] ;  /* 0x0000000604067981 */ /* 0x000ea8000c1e1900 */
[----:B------:R-:W3:Y:S01]  /*0d10*/  LDG.E R8, desc[UR6][R4.64+0x4] ;  /* 0x0000040604087981 */ /* 0x000ee2000c1e1900 */
[----:B------:R-:W-:Y:S01]  /*0d20*/  BSSY.RECONVERGENT B2, `(.L_x_50) ;  /* 0x000000d000027945 */ /* 0x000fe20003800200 */
[----:B--2---:R-:W-:Y:S01]  /*0d30*/  FADD R6, R6, -97 ;  /* 0xc2c2000006067421 */ /* 0x004fe20000000000 */
[----:B---3--:R-:W-:-:S05]  /*0d40*/  FADD R8, R8, -97 ;  /* 0xc2c2000008087421 */ /* 0x008fca0000000000 */
[----:B------:R-:W2:Y:S08]  /*0d50*/  F2I.TRUNC.NTZ R6, R6 ;  /* 0x0000000600067305 */ /* 0x000eb0000020f100 */
[----:B------:R-:W3:Y:S01]  /*0d60*/  F2I.TRUNC.NTZ R8, R8 ;  /* 0x0000000800087305 */ /* 0x000ee2000020f100 */
[----:B--2---:R-:W-:Y:S02]  /*0d70*/  ISETP.GT.U32.AND P0, PT, R6, 0x19, PT ;  /* 0x000000190600780c */ /* 0x004fe40003f04070 */
[----:B---3--:R-:W-:-:S11]  /*0d80*/  ISETP.GT.U32.AND P1, PT, R8, 0x19, PT ;  /* 0x000000190800780c */ /* 0x008fd60003f24070 */
[----:B------:R-:W-:Y:S05]  /*0d90*/  @P0 BRA `(.L_x_51) ;  /* 0x0000000000140947 */ /* 0x000fea0003800000 */
[----:B------:R-:W2:Y:S01]  /*0da0*/  S2UR UR5, SR_CgaCtaId ;  /* 0x00000000000579c3 */ /* 0x000ea20000008800 */
[----:B------:R-:W-:Y:S01]  /*0db0*/  UMOV UR4, 0x400 ;  /* 0x0000040000047882 */ /* 0x000fe20000000000 */
[----:B------:R-:W-:Y:S01]  /*0dc0*/  LOP3.LUT R4, R6, 0xfffffffc, RZ, 0xc0, !PT ;  /* 0xfffffffc06047812 */ /* 0x000fe200078ec0ff */
[----:B--2---:R-:W-:-:S09]  /*0dd0*/  ULEA UR4, UR5, UR4, 0x18 ;  /* 0x0000000405047291 */ /* 0x004fd2000f8ec0ff */
[----:B------:R2:W-:Y:S03]  /*0de0*/  ATOMS.POPC.INC.32 RZ, [R4+UR4] ;  /* 0x0000000004ff7f8c */ /* 0x0005e6000d800004 */
.L_x_51:
[----:B------:R-:W-:Y:S05]  /*0df0*/  BSYNC.RECONVERGENT B2 ;  /* 0x0000000000027941 */ /* 0x000fea0003800200 */
.L_x_50:
[----:B------:R-:W-:Y:S04]  /*0e00*/  BSSY.RECONVERGENT B2, `(.L_x_52) ;  /* 0x0000007000027945 */ /* 0x000fe80003800200 */
[----:B------:R-:W-:Y:S05]  /*0e10*/  @P1 BRA `(.L_x_53) ;  /* 0x0000000000141947 */ /* 0x000fea0003800000 */
[----:B------:R-:W3:Y:S01]  /*0e20*/  S2UR UR5, SR_CgaCtaId ;  /* 0x00000000000579c3 */ /* 0x000ee20000008800 */
[----:B------:R-:W-:Y:S01]  /*0e30*/  UMOV UR4, 0x400 ;  /* 0x0000040000047882 */ /* 0x000fe20000000000 */
[----:B--2---:R-:W-:Y:S01]  /*0e40*/  LOP3.LUT R4, R8, 0xfffffffc, RZ, 0xc0, !PT ;  /* 0xfffffffc08047812 */ /* 0x004fe200078ec0ff */
[----:B---3--:R-:W-:-:S09]  /*0e50*/  ULEA UR4, UR5, UR4, 0x18 ;  /* 0x0000000405047291 */ /* 0x008fd2000f8ec0ff */
[----:B------:R3:W-:Y:S03]  /*0e60*/  ATOMS.POPC.INC.32 RZ, [R4+UR4] ;  /* 0x0000000004ff7f8c */ /* 0x0007e6000d800004 */
.L_x_53:
[----:B------:R-:W-:Y:S05]  /*0e70*/  BSYNC.RECONVERGENT B2 ;  /* 0x0000000000027941 */ /* 0x000fea0003800200 */
.L_x_52:
[----:B------:R-:W-:-:S07]  /*0e80*/  VIADD R7, R7, 0x2 ;  /* 0x0000000207077836 */ /* 0x000fce0000000000 */
.L_x_49:
[----:B------:R-:W-:Y:S05]  /*0e90*/  BSYNC.RECONVERGENT B1 ;  /* 0x0000000000017941 */ /* 0x000fea0003800200 */
.L_x_48:
[----:B------:R-:W-:-:S04]  /*0ea0*/  LOP3.LUT R2, R2, 0x1, RZ, 0xc0, !PT ;  /* 0x0000000102027812 */ /* 0x000fc800078ec0ff */
[----:B------:R-:W-:-:S13]  /*0eb0*/  ISETP.NE.U32.AND P0, PT, R2, 0x1, PT ;  /* 0x000000010200780c */ /* 0x000fda0003f05070 */
[----:B------:R-:W-:Y:S05]  /*0ec0*/  @P0 BRA `(.L_x_18) ;  /* 0x0000000000300947 */ /* 0x000fea0003800000 */
[----:B--234-:R-:W2:Y:S02]  /*0ed0*/  LDC.64 R4, c[0x0][0x380] ;  /* 0x0000e000ff047b82 */ /* 0x01cea40000000a00 */
[----:B--2---:R-:W-:-:S06]  /*0ee0*/  IMAD.WIDE R4, R7, 0x4, R4 ;  /* 0x0000000407047825 */ /* 0x004fcc00078e0204 */
[----:B------:R-:W2:Y:S02]  /*0ef0*/  LDG.E R4, desc[UR6][R4.64] ;  /* 0x0000000604047981 */ /* 0x000ea4000c1e1900 */
[----:B--2---:R-:W-:-:S06]  /*0f00*/  FADD R2, R4, -97 ;  /* 0xc2c2000004027421 */ /* 0x004fcc0000000000 */
[----:B------:R-:W2:Y:S02]  /*0f10*/  F2I.TRUNC.NTZ R2, R2 ;  /* 0x0000000200027305 */ /* 0x000ea4000020f100 */
[----:B--2---:R-:W-:-:S13]  /*0f20*/  ISETP.GT.U32.AND P0, PT, R2, 0x19, PT ;  /* 0x000000190200780c */ /* 0x004fda0003f04070 */
[----:B------:R-:W-:Y:S05]  /*0f30*/  @P0 BRA `(.L_x_18) ;  /* 0x0000000000140947 */ /* 0x000fea0003800000 */
[----:B------:R-:W2:Y:S01]  /*0f40*/  S2UR UR5, SR_CgaCtaId ;  /* 0x00000000000579c3 */ /* 0x000ea20000008800 */
[----:B------:R-:W-:Y:S01]  /*0f50*/  UMOV UR4, 0x400 ;  /* 0x0000040000047882 */ /* 0x000fe20000000000 */
[----:B------:R-:W-:Y:S01]  /*0f60*/  LOP3.LUT R2, R2, 0xfffffffc, RZ, 0xc0, !PT ;  /* 0xfffffffc02027812 */ /* 0x000fe200078ec0ff */
[----:B--2---:R-:W-:-:S09]  /*0f70*/  ULEA UR4, UR5, UR4, 0x18 ;  /* 0x0000000405047291 */ /* 0x004fd2000f8ec0ff */
[----:B------:R2:W-:Y:S03]  /*0f80*/  ATOMS.POPC.INC.32 RZ, [R2+UR4] ;  /* 0x0000000002ff7f8c */ /* 0x0005e6000d800004 */
.L_x_18:
[----:B------:R-:W-:Y:S05]  /*0f90*/  BSYNC.RECONVERGENT B0 ;  /* 0x0000000000007941 */ /* 0x000fea0003800200 */
.L_x_17:
[----:B------:R-:W-:Y:S01]  /*0fa0*/  BAR.SYNC.DEFER_BLOCKING 0x0 ;  /* 0x0000000000007b1d */ /* 0x000fe20000010000 */
[----:B------:R-:W-:-:S13]  /*0fb0*/  ISETP.GT.U32.AND P0, PT, R0, 0x6, PT ;  /* 0x000000060000780c */ /* 0x000fda0003f04070 */
[----:B------:R-:W-:Y:S05]  /*0fc0*/  @P0 EXIT ;  /* 0x000000000000094d */ /* 0x000fea0003800000 */
[----:B------:R-:W5:Y:S01]  /*0fd0*/  S2UR UR5, SR_CgaCtaId ;  /* 0x00000000000579c3 */ /* 0x000f620000008800 */
[----:B------:R-:W-:-:S07]  /*0fe0*/  UMOV UR4, 0x400 ;  /* 0x0000040000047882 */ /* 0x000fce0000000000 */
[----:B--234-:R-:W2:Y:S01]  /*0ff0*/  LDC.64 R4, c[0x0][0x390] ;  /* 0x0000e400ff047b82 */ /* 0x01cea20000000a00 */
[----:B-----5:R-:W-:-:S06]  /*1000*/  ULEA UR4, UR5, UR4, 0x18 ;  /* 0x0000000405047291 */ /* 0x020fcc000f8ec0ff */
[C---:B------:R-:W-:Y:S01]  /*1010*/  LEA R2, R0.reuse, UR4, 0x2 ;  /* 0x0000000400027c11 */ /* 0x040fe2000f8e10ff */
[----:B--2---:R-:W-:-:S07]  /*1020*/  IMAD.WIDE.U32 R4, R0, 0x4, R4 ;  /* 0x0000000400047825 */ /* 0x004fce00078e0004 */
.L_x_56:
[----:B------:R-:W2:Y:S01]  /*1030*/  LDS R7, [R2] ;  /* 0x0000000002077984 */ /* 0x000ea20000000800 */
[----:B------:R-:W-:Y:S01]  /*1040*/  IMAD.IADD R0, R3, 0x1, R0 ;  /* 0x0000000103007824 */ /* 0x000fe200078e0200 */
[----:B------:R-:W-:Y:S04]  /*1050*/  BSSY.RECONVERGENT B0, `(.L_x_54) ;  /* 0x0000005000007945 */ /* 0x000fe80003800200 */
[----:B------:R-:W-:Y:S02]  /*1060*/  ISETP.GE.U32.AND P1, PT, R0, 0x7, PT ;  /* 0x000000070000780c */ /* 0x000fe40003f26070 */
[----:B--2---:R-:W-:-:S13]  /*1070*/  ISETP.GE.AND P0, PT, R7, 0x1, PT ;  /* 0x000000010700780c */ /* 0x004fda0003f06270 */
[----:B------:R-:W-:Y:S05]  /*1080*/  @!P0 BRA `(.L_x_55) ;  /* 0x0000000000048947 */ /* 0x000fea0003800000 */
[----:B------:R2:W-:Y:S02]  /*1090*/  REDG.E.ADD.STRONG.GPU desc[UR6][R4.64], R7 ;  /* 0x000000070400798e */ /* 0x0005e4000c12e106 */
.L_x_55:
[----:B------:R-:W-:Y:S05]  /*10a0*/  BSYNC.RECONVERGENT B0 ;  /* 0x0000000000007941 */ /* 0x000fea0003800200 */
.L_x_54:
[C---:B------:R-:W-:Y:S02]  /*10b0*/  IMAD R2, R3.reuse, 0x4, R2 ;  /* 0x0000000403027824 */ /* 0x040fe400078e0202 */
[----:B--2---:R-:W-:Y:S01]  /*10c0*/  IMAD.WIDE.U32 R4, R3, 0x4, R4 ;  /* 0x0000000403047825 */ /* 0x004fe200078e0004 */
[----:B------:R-:W-:Y:S06]  /*10d0*/  @!P1 BRA `(.L_x_56) ;  /* 0xfffffffc00d49947 */ /* 0x000fec000383ffff */
[----:B------:R-:W-:Y:S05]  /*10e0*/  EXIT ;  /* 0x000000000000794d */ /* 0x000fea0003800000 */
.L_x_57:
        /* <DEDUP_REMOVED lines=9> */
.L_x_59:


//--------------------- .nv.shared._Z13histogram_aggPciPi --------------------------
	.section	.nv.shared._Z13histogram_aggPciPi,"aw",@nobits
	.sectionflags	@""
	.align	4
.nv.shared._Z13histogram_aggPciPi:
	.zero		1052


//--------------------- .nv.shared.reserved.0     --------------------------
	.section	.nv.shared.reserved.0,"aw",@nobits
	.weak		__nv_reservedSMEM_offset_0_alias
	.size		__nv_reservedSMEM_offset_0_alias, 0, 64
	.other		__nv_reservedSMEM_offset_0_alias,@"STO_CUDA_RESERVED_SHARED STV_DEFAULT"
__nv_reservedSMEM_offset_0_alias:
	.zero		0
	.zero		64


//--------------------- .nv.shared._Z21histogram_pvt_coarsedPfiPi --------------------------
	.section	.nv.shared._Z21histogram_pvt_coarsedPfiPi,"aw",@nobits
	.sectionflags	@""
	.align	4
.nv.shared._Z21histogram_pvt_coarsedPfiPi:
	.zero		1052


//--------------------- .nv.constant0._Z13histogram_aggPciPi --------------------------
	.section	.nv.constant0._Z13histogram_aggPciPi,"a",@progbits
	.sectionflags	@""
	.align	4
.nv.constant0._Z13histogram_aggPciPi:
	.zero		920


//--------------------- .nv.constant0._Z21histogram_pvt_coarsedPfiPi --------------------------
	.section	.nv.constant0._Z21histogram_pvt_coarsedPfiPi,"a",@progbits
	.sectionflags	@""
	.align	4
.nv.constant0._Z21histogram_pvt_coarsedPfiPi:
	.zero		920


//--------------------- SYMBOLS --------------------------

	.type		.nv.reservedSmem.offset0,@object
	.size		.nv.reservedSmem.offset0,0x4
	.type		.nv.reservedSmem.cap,@object
	.size		.nv.reservedSmem.cap,0x4
